	.target	sm_90a

	.elftype	@"ET_EXEC"


//--------------------- .note.nv.tkinfo           --------------------------
	.section	.note.nv.tkinfo,"",@"SHT_NOTE"
	.sectionflags	@"SHF_NOTE_NV_TKINFO"
	.tkinfo
        /*0018*/ 	.word	0x00000002
        /*0030*/ 	.string	""
        /*0030*/ 	.string	"ptxas"
        /*0030*/ 	.string	"Cuda compilation tools, release 13.0, V13.0.88"
        /*0030*/ 	.string	"Build cuda_13.0.r13.0/compiler.36424714_0"
        /*0030*/ 	.string	"-arch sm_90a -m 64 "



//--------------------- .note.nv.cuinfo           --------------------------
	.section	.note.nv.cuinfo,"",@"SHT_NOTE"
	.sectionflags	@"SHF_NOTE_NV_CUINFO"
        /*0018*/ 	.short	0x0002
        /*001a*/ 	.short	0x005a
        /*001c*/ 	.short	0x0082
	.zero		2


//--------------------- .nv.info                  --------------------------
	.section	.nv.info,"",@"SHT_CUDA_INFO"
	.align	4


	//----- nvinfo : EIATTR_REGCOUNT
	.align		4
        /*0000*/ 	.byte	0x04, 0x2f
        /*0002*/ 	.short	(.L_15 - .L_14)
	.align		4
.L_14:
        /*0004*/ 	.word	index@(_ZN7cutlass13device_kernelINS_4gemm6kernel13GemmUniversalIN4cute5tupleIJiiiiEEENS1_10collective13CollectiveMmaINS1_34MainloopSm90TmaGmmaWarpSpecializedILi28ENS5_IJNS4_1CILi1EEESB_SB_EEENS1_32KernelTmaWarpSpecializedPingpongEEENS5_IJNSA_ILi64EEESF_NSA_ILi32EEEEEENS_10bfloat16_tENS5_IJlSB_lEEESI_SJ_NS4_8TiledMMAINS4_8MMA_AtomIJNS4_4SM904GMMA27MMA_64x64x16_F32BF16BF16_SSILNSN_5MajorE0ELSP_0ELNSN_7ScaleInE1ELSQ_1EEEEEENS4_6LayoutISC_NS5_IJNSA_ILi0EEESU_SU_EEEEENS5_IJNS4_10UnderscoreESX_SX_EEEEENS4_13SM90_TMA_LOADENS4_14ComposedLayoutINS4_7SwizzleILi2ELi4ELi3EEENS4_18smem_ptr_flag_bitsILi16EEENST_INS5_IJNSA_ILi8EEESG_EEENS5_IJSG_SB_EEEEEEEvNS4_8identityES10_S1A_vS1B_EENS_8epilogue10collective6detail29Sm90TmaWarpSpecializedAdapterINS1E_15DefaultEpilogueISI_SJ_SJ_NS1D_6thread17LinearCombinationISI_Li1EffLNS1I_9ScaleType4KindE0ELNS_15FloatRoundStyleE2ESI_EENS1_15EpilogueDefaultEEEEEvvEEEEvNT_6ParamsE)
        /*0008*/ 	.word	0x000000a8


	//----- nvinfo : EIATTR_FRAME_SIZE
	.align		4
.L_15:
        /*000c*/ 	.byte	0x04, 0x11
        /*000e*/ 	.short	(.L_17 - .L_16)
	.align		4
.L_16:
        /*0010*/ 	.word	index@(_ZN7cutlass13device_kernelINS_4gemm6kernel13GemmUniversalIN4cute5tupleIJiiiiEEENS1_10collective13CollectiveMmaINS1_34MainloopSm90TmaGmmaWarpSpecializedILi28ENS5_IJNS4_1CILi1EEESB_SB_EEENS1_32KernelTmaWarpSpecializedPingpongEEENS5_IJNSA_ILi64EEESF_NSA_ILi32EEEEEENS_10bfloat16_tENS5_IJlSB_lEEESI_SJ_NS4_8TiledMMAINS4_8MMA_AtomIJNS4_4SM904GMMA27MMA_64x64x16_F32BF16BF16_SSILNSN_5MajorE0ELSP_0ELNSN_7ScaleInE1ELSQ_1EEEEEENS4_6LayoutISC_NS5_IJNSA_ILi0EEESU_SU_EEEEENS5_IJNS4_10UnderscoreESX_SX_EEEEENS4_13SM90_TMA_LOADENS4_14ComposedLayoutINS4_7SwizzleILi2ELi4ELi3EEENS4_18smem_ptr_flag_bitsILi16EEENST_INS5_IJNSA_ILi8EEESG_EEENS5_IJSG_SB_EEEEEEEvNS4_8identityES10_S1A_vS1B_EENS_8epilogue10collective6detail29Sm90TmaWarpSpecializedAdapterINS1E_15DefaultEpilogueISI_SJ_SJ_NS1D_6thread17LinearCombinationISI_Li1EffLNS1I_9ScaleType4KindE0ELNS_15FloatRoundStyleE2ESI_EENS1_15EpilogueDefaultEEEEEvvEEEEvNT_6ParamsE)
        /*0014*/ 	.word	0x00000008


	//----- nvinfo : EIATTR_MIN_STACK_SIZE
	.align		4
.L_17:
        /*0018*/ 	.byte	0x04, 0x12
        /*001a*/ 	.short	(.L_19 - .L_18)
	.align		4
.L_18:
        /*001c*/ 	.word	index@(_ZN7cutlass13device_kernelINS_4gemm6kernel13GemmUniversalIN4cute5tupleIJiiiiEEENS1_10collective13CollectiveMmaINS1_34MainloopSm90TmaGmmaWarpSpecializedILi28ENS5_IJNS4_1CILi1EEESB_SB_EEENS1_32KernelTmaWarpSpecializedPingpongEEENS5_IJNSA_ILi64EEESF_NSA_ILi32EEEEEENS_10bfloat16_tENS5_IJlSB_lEEESI_SJ_NS4_8TiledMMAINS4_8MMA_AtomIJNS4_4SM904GMMA27MMA_64x64x16_F32BF16BF16_SSILNSN_5MajorE0ELSP_0ELNSN_7ScaleInE1ELSQ_1EEEEEENS4_6LayoutISC_NS5_IJNSA_ILi0EEESU_SU_EEEEENS5_IJNS4_10UnderscoreESX_SX_EEEEENS4_13SM90_TMA_LOADENS4_14ComposedLayoutINS4_7SwizzleILi2ELi4ELi3EEENS4_18smem_ptr_flag_bitsILi16EEENST_INS5_IJNSA_ILi8EEESG_EEENS5_IJSG_SB_EEEEEEEvNS4_8identityES10_S1A_vS1B_EENS_8epilogue10collective6detail29Sm90TmaWarpSpecializedAdapterINS1E_15DefaultEpilogueISI_SJ_SJ_NS1D_6thread17LinearCombinationISI_Li1EffLNS1I_9ScaleType4KindE0ELNS_15FloatRoundStyleE2ESI_EENS1_15EpilogueDefaultEEEEEvvEEEEvNT_6ParamsE)
        /*0020*/ 	.word	0x00000008
.L_19:


//--------------------- .nv.compat                --------------------------
	.section	.nv.compat,"",@"SHT_CUDA_COMPAT_INFO"
	.align	4
        /*0000*/ 	.byte	0x02, 0x09, 0x01, 0x00, 0x02, 0x02, 0x04, 0x00, 0x02, 0x05, 0x05, 0x00, 0x03, 0x07, 0x01, 0x01
        /*0010*/ 	.byte	0x02, 0x03, 0x01, 0x00, 0x02, 0x06, 0x01, 0x00, 0x04, 0x0b, 0x08, 0x00, 0x00, 0x00, 0x00, 0x00
        /*0020*/ 	.byte	0x00, 0x00, 0x00, 0x00


//--------------------- .nv.info._ZN7cutlass13device_kernelINS_4gemm6kernel13GemmUniversalIN4cute5tupleIJiiiiEEENS1_10collective13CollectiveMmaINS1_34MainloopSm90TmaGmmaWarpSpecializedILi28ENS5_IJNS4_1CILi1EEESB_SB_EEENS1_32KernelTmaWarpSpecializedPingpongEEENS5_IJNSA_ILi64EEESF_NSA_ILi32EEEEEENS_10bfloat16_tENS5_IJlSB_lEEESI_SJ_NS4_8TiledMMAINS4_8MMA_AtomIJNS4_4SM904GMMA27MMA_64x64x16_F32BF16BF16_SSILNSN_5MajorE0ELSP_0ELNSN_7ScaleInE1ELSQ_1EEEEEENS4_6LayoutISC_NS5_IJNSA_ILi0EEESU_SU_EEEEENS5_IJNS4_10UnderscoreESX_SX_EEEEENS4_13SM90_TMA_LOADENS4_14ComposedLayoutINS4_7SwizzleILi2ELi4ELi3EEENS4_18smem_ptr_flag_bitsILi16EEENST_INS5_IJNSA_ILi8EEESG_EEENS5_IJSG_SB_EEEEEEEvNS4_8identityES10_S1A_vS1B_EENS_8epilogue10collective6detail29Sm90TmaWarpSpecializedAdapterINS1E_15DefaultEpilogueISI_SJ_SJ_NS1D_6thread17LinearCombinationISI_Li1EffLNS1I_9ScaleType4KindE0ELNS_15FloatRoundStyleE2ESI_EENS1_15EpilogueDefaultEEEEEvvEEEEvNT_6ParamsE --------------------------
	.section	.nv.info._ZN7cutlass13device_kernelINS_4gemm6kernel13GemmUniversalIN4cute5tupleIJiiiiEEENS1_10collective13CollectiveMmaINS1_34MainloopSm90TmaGmmaWarpSpecializedILi28ENS5_IJNS4_1CILi1EEESB_SB_EEENS1_32KernelTmaWarpSpecializedPingpongEEENS5_IJNSA_ILi64EEESF_NSA_ILi32EEEEEENS_10bfloat16_tENS5_IJlSB_lEEESI_SJ_NS4_8TiledMMAINS4_8MMA_AtomIJNS4_4SM904GMMA27MMA_64x64x16_F32BF16BF16_SSILNSN_5MajorE0ELSP_0ELNSN_7ScaleInE1ELSQ_1EEEEEENS4_6LayoutISC_NS5_IJNSA_ILi0EEESU_SU_EEEEENS5_IJNS4_10UnderscoreESX_SX_EEEEENS4_13SM90_TMA_LOADENS4_14ComposedLayoutINS4_7SwizzleILi2ELi4ELi3EEENS4_18smem_ptr_flag_bitsILi16EEENST_INS5_IJNSA_ILi8EEESG_EEENS5_IJSG_SB_EEEEEEEvNS4_8identityES10_S1A_vS1B_EENS_8epilogue10collective6detail29Sm90TmaWarpSpecializedAdapterINS1E_15DefaultEpilogueISI_SJ_SJ_NS1D_6thread17LinearCombinationISI_Li1EffLNS1I_9ScaleType4KindE0ELNS_15FloatRoundStyleE2ESI_EENS1_15EpilogueDefaultEEEEEvvEEEEvNT_6ParamsE,"",@"SHT_CUDA_INFO"
	.sectionflags	@""
	.align	4


	//----- nvinfo : EIATTR_CUDA_API_VERSION
	.align		4
        /*0000*/ 	.byte	0x04, 0x37
        /*0002*/ 	.short	(.L_21 - .L_20)
.L_20:
        /*0004*/ 	.word	0x00000082


	//----- nvinfo : EIATTR_KPARAM_INFO
	.align		4
.L_21:
        /*0008*/ 	.byte	0x04, 0x17
        /*000a*/ 	.short	(.L_23 - .L_22)
.L_22:
        /*000c*/ 	.word	0x00000000
        /*0010*/ 	.short	0x0000
        /*0012*/ 	.short	0x0070
        /*0014*/ 	.byte	0x00, 0xf0, 0x01, 0x10


	//----- nvinfo : EIATTR_SPARSE_MMA_MASK
	.align		4
.L_23:
        /*0018*/ 	.byte	0x03, 0x50
        /*001a*/ 	.short	0x0000


	//----- nvinfo : EIATTR_MAXREG_COUNT
	.align		4
        /*001c*/ 	.byte	0x03, 0x1b
        /*001e*/ 	.short	0x00a8


	//----- nvinfo : EIATTR_NUM_BARRIERS
	.align		4
        /*0020*/ 	.byte	0x02, 0x4c
        /*0022*/ 	.byte	0x01
	.zero		1


	//----- nvinfo : EIATTR_EXTERNS
	.align		4
        /*0024*/ 	.byte	0x04, 0x0f
        /*0026*/ 	.short	(.L_25 - .L_24)


	//   ....[0]....
	.align		4
.L_24:
        /*0028*/ 	.word	index@(__assertfail)


	//----- nvinfo : EIATTR_ANNOTATIONS
	.align		4
.L_25:
        /*002c*/ 	.byte	0x04, 0x55
        /*002e*/ 	.short	(.L_27 - .L_26)


	//   ....[0]....
.L_26:
        /*0030*/ 	.word	0x00000001
        /*0034*/ 	.byte	0x00, 0x0e, 0x00, 0x00, 0x01, 0x00, 0x00, 0x00, 0x20, 0x44, 0x00, 0x00, 0x01, 0x00, 0x00, 0x00
        /*0044*/ 	.byte	0x10, 0x50, 0x00, 0x00


	//----- nvinfo : EIATTR_MERCURY_ISA_VERSION
	.align		4
.L_27:
        /*0048*/ 	.byte	0x03, 0x5f
        /*004a*/ 	.short	0x0101


	//----- nvinfo : EIATTR_INT_WARP_WIDE_INSTR_OFFSETS
	.align		4
        /*004c*/ 	.byte	0x04, 0x31
        /*004e*/ 	.short	(.L_29 - .L_28)


	//   ....[0]....
.L_28:
        /*0050*/ 	.word	0x00000710


	//   ....[1]....
        /*0054*/ 	.word	0x00000730


	//   ....[2]....
        /*0058*/ 	.word	0x000007b0


	//   ....[3]....
        /*005c*/ 	.word	0x000007c0


	//   ....[4]....
        /*0060*/ 	.word	0x000007d0


	//   ....[5]....
        /*0064*/ 	.word	0x000007f0


	//   ....[6]....
        /*0068*/ 	.word	0x00000880


	//   ....[7]....
        /*006c*/ 	.word	0x000008a0


	//----- nvinfo : EIATTR_COOP_GROUP_MASK_REGIDS
	.align		4
.L_29:
        /*0070*/ 	.byte	0x04, 0x29
        /*0072*/ 	.short	(.L_31 - .L_30)


	//   ....[0]....
.L_30:
        /*0074*/ 	.word	0xffffffff


	//   ....[1]....
        /*0078*/ 	.word	0xffffffff


	//   ....[2]....
        /*007c*/ 	.word	0xffffffff


	//   ....[3]....
        /*0080*/ 	.word	0xffffffff


	//   ....[4]....
        /*0084*/ 	.word	0xffffffff


	//   ....[5]....
        /*0088*/ 	.word	0xffffffff


	//----- nvinfo : EIATTR_COOP_GROUP_INSTR_OFFSETS
	.align		4
.L_31:
        /*008c*/ 	.byte	0x04, 0x28
        /*008e*/ 	.short	(.L_33 - .L_32)


	//   ....[0]....
.L_32:
        /*0090*/ 	.word	0x00000070


	//   ....[1]....
        /*0094*/ 	.word	0x00000080


	//   ....[2]....
        /*0098*/ 	.word	0x00000140


	//   ....[3]....
        /*009c*/ 	.word	0x00000600


	//   ....[4]....
        /*00a0*/ 	.word	0x00000640


	//   ....[5]....
        /*00a4*/ 	.word	0x00000690


	//----- nvinfo : EIATTR_REG_RECONFIG
	.align		4
.L_33:
        /*00a8*/ 	.byte	0x01, 0x54
	.zero		2


	//----- nvinfo : EIATTR_SYSCALL_OFFSETS
	.align		4
        /*00ac*/ 	.byte	0x04, 0x46
        /*00ae*/ 	.short	(.L_35 - .L_34)


	//   ....[0]....
.L_34:
        /*00b0*/ 	.word	0x00001930


	//----- nvinfo : EIATTR_MBARRIER_INSTR_OFFSETS
	.align		4
.L_35:
        /*00b4*/ 	.byte	0x04, 0x39
        /*00b6*/ 	.short	(.L_37 - .L_36)


	//   ....[0]....
.L_36:
        /*00b8*/ 	.word	0x00000260
        /*00bc*/ 	.word	0x000000ff
        /*00c0*/ 	.word	0x00000000
        /*00c4*/ 	.short	0x0100
        /*00c6*/ 	.byte	0x08
	.zero		1


	//   ....[1]....
        /*00c8*/ 	.word	0x00000270
        /*00cc*/ 	.word	0x000000ff
        /*00d0*/ 	.word	0x000000e0
        /*00d4*/ 	.short	0x0100
        /*00d6*/ 	.byte	0x08
	.zero		1


	//   ....[2]....
        /*00d8*/ 	.word	0x00000280
        /*00dc*/ 	.word	0x000000ff
        /*00e0*/ 	.word	0x00000008
        /*00e4*/ 	.short	0x0100
        /*00e6*/ 	.byte	0x08
	.zero		1


	//   ....[3]....
        /*00e8*/ 	.word	0x00000290
        /*00ec*/ 	.word	0x000000ff
        /*00f0*/ 	.word	0x000000e8
        /*00f4*/ 	.short	0x0100
        /*00f6*/ 	.byte	0x08
	.zero		1


	//   ....[4]....
        /*00f8*/ 	.word	0x000002a0
        /*00fc*/ 	.word	0x000000ff
        /*0100*/ 	.word	0x00000010
        /*0104*/ 	.short	0x0100
        /*0106*/ 	.byte	0x08
	.zero		1


	//   ....[5]....
        /*0108*/ 	.word	0x000002b0
        /*010c*/ 	.word	0x000000ff
        /*0110*/ 	.word	0x000000f0
        /*0114*/ 	.short	0x0100
        /*0116*/ 	.byte	0x08
	.zero		1


	//   ....[6]....
        /*0118*/ 	.word	0x000002c0
        /*011c*/ 	.word	0x000000ff
        /*0120*/ 	.word	0x00000018
        /*0124*/ 	.short	0x0100
        /*0126*/ 	.byte	0x08
	.zero		1


	//   ....[7]....
        /*0128*/ 	.word	0x000002d0
        /*012c*/ 	.word	0x000000ff
        /*0130*/ 	.word	0x000000f8
        /*0134*/ 	.short	0x0100
        /*0136*/ 	.byte	0x08
	.zero		1


	//   ....[8]....
        /*0138*/ 	.word	0x000002e0
        /*013c*/ 	.word	0x000000ff
        /*0140*/ 	.word	0x00000020
        /*0144*/ 	.short	0x0100
        /*0146*/ 	.byte	0x08
	.zero		1


	//   ....[9]....
        /*0148*/ 	.word	0x000002f0
        /*014c*/ 	.word	0x000000ff
        /*0150*/ 	.word	0x00000100
        /*0154*/ 	.short	0x0100
        /*0156*/ 	.byte	0x08
	.zero		1


	//   ....[10]....
        /*0158*/ 	.word	0x00000300
        /*015c*/ 	.word	0x000000ff
        /*0160*/ 	.word	0x00000028
        /*0164*/ 	.short	0x0100
        /*0166*/ 	.byte	0x08
	.zero		1


	//   ....[11]....
        /*0168*/ 	.word	0x00000310
        /*016c*/ 	.word	0x000000ff
        /*0170*/ 	.word	0x00000108
        /*0174*/ 	.short	0x0100
        /*0176*/ 	.byte	0x08
	.zero		1


	//   ....[12]....
        /*0178*/ 	.word	0x00000320
        /*017c*/ 	.word	0x000000ff
        /*0180*/ 	.word	0x00000030
        /*0184*/ 	.short	0x0100
        /*0186*/ 	.byte	0x08
	.zero		1


	//   ....[13]....
        /*0188*/ 	.word	0x00000330
        /*018c*/ 	.word	0x000000ff
        /*0190*/ 	.word	0x00000110
        /*0194*/ 	.short	0x0100
        /*0196*/ 	.byte	0x08
	.zero		1


	//   ....[14]....
        /*0198*/ 	.word	0x00000340
        /*019c*/ 	.word	0x000000ff
        /*01a0*/ 	.word	0x00000038
        /*01a4*/ 	.short	0x0100
        /*01a6*/ 	.byte	0x08
	.zero		1


	//   ....[15]....
        /*01a8*/ 	.word	0x00000350
        /*01ac*/ 	.word	0x000000ff
        /*01b0*/ 	.word	0x00000118
        /*01b4*/ 	.short	0x0100
        /*01b6*/ 	.byte	0x08
	.zero		1


	//   ....[16]....
        /*01b8*/ 	.word	0x00000360
        /*01bc*/ 	.word	0x000000ff
        /*01c0*/ 	.word	0x00000040
        /*01c4*/ 	.short	0x0100
        /*01c6*/ 	.byte	0x08
	.zero		1


	//   ....[17]....
        /*01c8*/ 	.word	0x00000370
        /*01cc*/ 	.word	0x000000ff
        /*01d0*/ 	.word	0x00000120
        /*01d4*/ 	.short	0x0100
        /*01d6*/ 	.byte	0x08
	.zero		1


	//   ....[18]....
        /*01d8*/ 	.word	0x00000380
        /*01dc*/ 	.word	0x000000ff
        /*01e0*/ 	.word	0x00000048
        /*01e4*/ 	.short	0x0100
        /*01e6*/ 	.byte	0x08
	.zero		1


	//   ....[19]....
        /*01e8*/ 	.word	0x00000390
        /*01ec*/ 	.word	0x000000ff
        /*01f0*/ 	.word	0x00000128
        /*01f4*/ 	.short	0x0100
        /*01f6*/ 	.byte	0x08
	.zero		1


	//   ....[20]....
        /*01f8*/ 	.word	0x000003a0
        /*01fc*/ 	.word	0x000000ff
        /*0200*/ 	.word	0x00000050
        /*0204*/ 	.short	0x0100
        /*0206*/ 	.byte	0x08
	.zero		1


	//   ....[21]....
        /*0208*/ 	.word	0x000003b0
        /*020c*/ 	.word	0x000000ff
        /*0210*/ 	.word	0x00000130
        /*0214*/ 	.short	0x0100
        /*0216*/ 	.byte	0x08
	.zero		1


	//   ....[22]....
        /*0218*/ 	.word	0x000003c0
        /*021c*/ 	.word	0x000000ff
        /*0220*/ 	.word	0x00000058
        /*0224*/ 	.short	0x0100
        /*0226*/ 	.byte	0x08
	.zero		1


	//   ....[23]....
        /*0228*/ 	.word	0x000003d0
        /*022c*/ 	.word	0x000000ff
        /*0230*/ 	.word	0x00000138
        /*0234*/ 	.short	0x0100
        /*0236*/ 	.byte	0x08
	.zero		1


	//   ....[24]....
        /*0238*/ 	.word	0x000003e0
        /*023c*/ 	.word	0x000000ff
        /*0240*/ 	.word	0x00000060
        /*0244*/ 	.short	0x0100
        /*0246*/ 	.byte	0x08
	.zero		1


	//   ....[25]....
        /*0248*/ 	.word	0x000003f0
        /*024c*/ 	.word	0x000000ff
        /*0250*/ 	.word	0x00000140
        /*0254*/ 	.short	0x0100
        /*0256*/ 	.byte	0x08
	.zero		1


	//   ....[26]....
        /*0258*/ 	.word	0x00000400
        /*025c*/ 	.word	0x000000ff
        /*0260*/ 	.word	0x00000068
        /*0264*/ 	.short	0x0100
        /*0266*/ 	.byte	0x08
	.zero		1


	//   ....[27]....
        /*0268*/ 	.word	0x00000410
        /*026c*/ 	.word	0x000000ff
        /*0270*/ 	.word	0x00000148
        /*0274*/ 	.short	0x0100
        /*0276*/ 	.byte	0x08
	.zero		1


	//   ....[28]....
        /*0278*/ 	.word	0x00000420
        /*027c*/ 	.word	0x000000ff
        /*0280*/ 	.word	0x00000070
        /*0284*/ 	.short	0x0100
        /*0286*/ 	.byte	0x08
	.zero		1


	//   ....[29]....
        /*0288*/ 	.word	0x00000430
        /*028c*/ 	.word	0x000000ff
        /*0290*/ 	.word	0x00000150
        /*0294*/ 	.short	0x0100
        /*0296*/ 	.byte	0x08
	.zero		1


	//   ....[30]....
        /*0298*/ 	.word	0x00000440
        /*029c*/ 	.word	0x000000ff
        /*02a0*/ 	.word	0x00000078
        /*02a4*/ 	.short	0x0100
        /*02a6*/ 	.byte	0x08
	.zero		1


	//   ....[31]....
        /*02a8*/ 	.word	0x00000450
        /*02ac*/ 	.word	0x000000ff
        /*02b0*/ 	.word	0x00000158
        /*02b4*/ 	.short	0x0100
        /*02b6*/ 	.byte	0x08
	.zero		1


	//   ....[32]....
        /*02b8*/ 	.word	0x00000460
        /*02bc*/ 	.word	0x000000ff
        /*02c0*/ 	.word	0x00000080
        /*02c4*/ 	.short	0x0100
        /*02c6*/ 	.byte	0x08
	.zero		1


	//   ....[33]....
        /*02c8*/ 	.word	0x00000470
        /*02cc*/ 	.word	0x000000ff
        /*02d0*/ 	.word	0x00000160
        /*02d4*/ 	.short	0x0100
        /*02d6*/ 	.byte	0x08
	.zero		1


	//   ....[34]....
        /*02d8*/ 	.word	0x00000480
        /*02dc*/ 	.word	0x000000ff
        /*02e0*/ 	.word	0x00000088
        /*02e4*/ 	.short	0x0100
        /*02e6*/ 	.byte	0x08
	.zero		1


	//   ....[35]....
        /*02e8*/ 	.word	0x00000490
        /*02ec*/ 	.word	0x000000ff
        /*02f0*/ 	.word	0x00000168
        /*02f4*/ 	.short	0x0100
        /*02f6*/ 	.byte	0x08
	.zero		1


	//   ....[36]....
        /*02f8*/ 	.word	0x000004a0
        /*02fc*/ 	.word	0x000000ff
        /*0300*/ 	.word	0x00000090
        /*0304*/ 	.short	0x0100
        /*0306*/ 	.byte	0x08
	.zero		1


	//   ....[37]....
        /*0308*/ 	.word	0x000004b0
        /*030c*/ 	.word	0x000000ff
        /*0310*/ 	.word	0x00000170
        /*0314*/ 	.short	0x0100
        /*0316*/ 	.byte	0x08
	.zero		1


	//   ....[38]....
        /*0318*/ 	.word	0x000004c0
        /*031c*/ 	.word	0x000000ff
        /*0320*/ 	.word	0x00000098
        /*0324*/ 	.short	0x0100
        /*0326*/ 	.byte	0x08
	.zero		1


	//   ....[39]....
        /*0328*/ 	.word	0x000004d0
        /*032c*/ 	.word	0x000000ff
        /*0330*/ 	.word	0x00000178
        /*0334*/ 	.short	0x0100
        /*0336*/ 	.byte	0x08
	.zero		1


	//   ....[40]....
        /*0338*/ 	.word	0x000004e0
        /*033c*/ 	.word	0x000000ff
        /*0340*/ 	.word	0x000000a0
        /*0344*/ 	.short	0x0100
        /*0346*/ 	.byte	0x08
	.zero		1


	//   ....[41]....
        /*0348*/ 	.word	0x000004f0
        /*034c*/ 	.word	0x000000ff
        /*0350*/ 	.word	0x00000180
        /*0354*/ 	.short	0x0100
        /*0356*/ 	.byte	0x08
	.zero		1


	//   ....[42]....
        /*0358*/ 	.word	0x00000500
        /*035c*/ 	.word	0x000000ff
        /*0360*/ 	.word	0x000000a8
        /*0364*/ 	.short	0x0100
        /*0366*/ 	.byte	0x08
	.zero		1


	//   ....[43]....
        /*0368*/ 	.word	0x00000510
        /*036c*/ 	.word	0x000000ff
        /*0370*/ 	.word	0x00000188
        /*0374*/ 	.short	0x0100
        /*0376*/ 	.byte	0x08
	.zero		1


	//   ....[44]....
        /*0378*/ 	.word	0x00000520
        /*037c*/ 	.word	0x000000ff
        /*0380*/ 	.word	0x000000b0
        /*0384*/ 	.short	0x0100
        /*0386*/ 	.byte	0x08
	.zero		1


	//   ....[45]....
        /*0388*/ 	.word	0x00000530
        /*038c*/ 	.word	0x000000ff
        /*0390*/ 	.word	0x00000190
        /*0394*/ 	.short	0x0100
        /*0396*/ 	.byte	0x08
	.zero		1


	//   ....[46]....
        /*0398*/ 	.word	0x00000540
        /*039c*/ 	.word	0x000000ff
        /*03a0*/ 	.word	0x000000b8
        /*03a4*/ 	.short	0x0100
        /*03a6*/ 	.byte	0x08
	.zero		1


	//   ....[47]....
        /*03a8*/ 	.word	0x00000550
        /*03ac*/ 	.word	0x000000ff
        /*03b0*/ 	.word	0x00000198
        /*03b4*/ 	.short	0x0100
        /*03b6*/ 	.byte	0x08
	.zero		1


	//   ....[48]....
        /*03b8*/ 	.word	0x00000560
        /*03bc*/ 	.word	0x000000ff
        /*03c0*/ 	.word	0x000000c0
        /*03c4*/ 	.short	0x0100
        /*03c6*/ 	.byte	0x08
	.zero		1


	//   ....[49]....
        /*03c8*/ 	.word	0x00000570
        /*03cc*/ 	.word	0x000000ff
        /*03d0*/ 	.word	0x000001a0
        /*03d4*/ 	.short	0x0100
        /*03d6*/ 	.byte	0x08
	.zero		1


	//   ....[50]....
        /*03d8*/ 	.word	0x00000580
        /*03dc*/ 	.word	0x000000ff
        /*03e0*/ 	.word	0x000000c8
        /*03e4*/ 	.short	0x0100
        /*03e6*/ 	.byte	0x08
	.zero		1


	//   ....[51]....
        /*03e8*/ 	.word	0x00000590
        /*03ec*/ 	.word	0x000000ff
        /*03f0*/ 	.word	0x000001a8
        /*03f4*/ 	.short	0x0100
        /*03f6*/ 	.byte	0x08
	.zero		1


	//   ....[52]....
        /*03f8*/ 	.word	0x000005a0
        /*03fc*/ 	.word	0x000000ff
        /*0400*/ 	.word	0x000000d0
        /*0404*/ 	.short	0x0100
        /*0406*/ 	.byte	0x08
	.zero		1


	//   ....[53]....
        /*0408*/ 	.word	0x000005b0
        /*040c*/ 	.word	0x000000ff
        /*0410*/ 	.word	0x000001b0
        /*0414*/ 	.short	0x0100
        /*0416*/ 	.byte	0x08
	.zero		1


	//   ....[54]....
        /*0418*/ 	.word	0x000005c0
        /*041c*/ 	.word	0x000000ff
        /*0420*/ 	.word	0x000000d8
        /*0424*/ 	.short	0x0100
        /*0426*/ 	.byte	0x08
	.zero		1


	//   ....[55]....
        /*0428*/ 	.word	0x000005d0
        /*042c*/ 	.word	0x000000ff
        /*0430*/ 	.word	0x000001b8
        /*0434*/ 	.short	0x0100
        /*0436*/ 	.byte	0x08
	.zero		1


	//   ....[56]....
        /*0438*/ 	.word	0x000008e0
        /*043c*/ 	.word	0x000000ff
        /*0440*/ 	.word	0x000001f0
        /*0444*/ 	.short	0x0100
        /*0446*/ 	.byte	0x08
	.zero		1


	//   ....[57]....
        /*0448*/ 	.word	0x00000950
        /*044c*/ 	.word	0x000000ff
        /*0450*/ 	.word	0x000001f8
        /*0454*/ 	.short	0x0100
        /*0456*/ 	.byte	0x08
	.zero		1


	//   ....[58]....
        /*0458*/ 	.word	0x00000970
        /*045c*/ 	.word	0x000000ff
        /*0460*/ 	.word	0x000001d0
        /*0464*/ 	.short	0x0100
        /*0466*/ 	.byte	0x09
	.zero		1


	//   ....[59]....
        /*0468*/ 	.word	0x00000980
        /*046c*/ 	.word	0x000000ff
        /*0470*/ 	.word	0x000001d8
        /*0474*/ 	.short	0x0100
        /*0476*/ 	.byte	0x09
	.zero		1


	//   ....[60]....
        /*0478*/ 	.word	0x00000990
        /*047c*/ 	.word	0x000000ff
        /*0480*/ 	.word	0x000001e0
        /*0484*/ 	.short	0x0100
        /*0486*/ 	.byte	0x09
	.zero		1


	//   ....[61]....
        /*0488*/ 	.word	0x000009a0
        /*048c*/ 	.word	0x000000ff
        /*0490*/ 	.word	0x000001e8
        /*0494*/ 	.short	0x0100
        /*0496*/ 	.byte	0x09
	.zero		1


	//   ....[62]....
        /*0498*/ 	.word	0x00001810
        /*049c*/ 	.word	0x0000003d
        /*04a0*/ 	.word	0x00000000
        /*04a4*/ 	.short	0x010a
        /*04a6*/ 	.byte	0x2a
	.zero		1


	//   ....[63]....
        /*04a8*/ 	.word	0x000019b0
        /*04ac*/ 	.word	0x00000003
        /*04b0*/ 	.word	0x00000000
        /*04b4*/ 	.short	0x010a
        /*04b6*/ 	.byte	0x3f
	.zero		1


	//   ....[64]....
        /*04b8*/ 	.word	0x000019f0
        /*04bc*/ 	.word	0x00000003
        /*04c0*/ 	.word	0x00000000
        /*04c4*/ 	.short	0x010a
        /*04c6*/ 	.byte	0x3f
	.zero		1


	//   ....[65]....
        /*04c8*/ 	.word	0x00001bf0
        /*04cc*/ 	.word	0x000000ff
        /*04d0*/ 	.word	0x00000000
        /*04d4*/ 	.short	0x010a
        /*04d6*/ 	.byte	0x04
	.zero		1


	//   ....[66]....
        /*04d8*/ 	.word	0x00001c30
        /*04dc*/ 	.word	0x000000ff
        /*04e0*/ 	.word	0x00000000
        /*04e4*/ 	.short	0x010a
        /*04e6*/ 	.byte	0x04
	.zero		1


	//   ....[67]....
        /*04e8*/ 	.word	0x00001d90
        /*04ec*/ 	.word	0x000000ff
        /*04f0*/ 	.word	0x00000000
        /*04f4*/ 	.short	0x0101
        /*04f6*/ 	.byte	0x04
	.zero		1


	//   ....[68]....
        /*04f8*/ 	.word	0x00001e80
        /*04fc*/ 	.word	0x0000003e
        /*0500*/ 	.word	0x00000000
        /*0504*/ 	.short	0x0101
        /*0506*/ 	.byte	0x2f
	.zero		1


	//   ....[69]....
        /*0508*/ 	.word	0x00001f50
        /*050c*/ 	.word	0x000000ff
        /*0510*/ 	.word	0x00000000
        /*0514*/ 	.short	0x0101
        /*0516*/ 	.byte	0x04
	.zero		1


	//   ....[70]....
        /*0518*/ 	.word	0x00002000
        /*051c*/ 	.word	0x0000003d
        /*0520*/ 	.word	0x00000010
        /*0524*/ 	.short	0x010a
        /*0526*/ 	.byte	0x2a
	.zero		1


	//   ....[71]....
        /*0528*/ 	.word	0x00004440
        /*052c*/ 	.word	0x00000040
        /*0530*/ 	.word	0x00000000
        /*0534*/ 	.short	0x0101
        /*0536*/ 	.byte	0x2f
	.zero		1


	//   ....[72]....
        /*0538*/ 	.word	0x00004da0
        /*053c*/ 	.word	0x0000000a
        /*0540*/ 	.word	0x000000e0
        /*0544*/ 	.short	0x010a
        /*0546*/ 	.byte	0x3f
	.zero		1


	//   ....[73]....
        /*0548*/ 	.word	0x00005130
        /*054c*/ 	.word	0x00000002
        /*0550*/ 	.word	0x000001f8
        /*0554*/ 	.short	0x0101
        /*0556*/ 	.byte	0x3f
	.zero		1


	//   ....[74]....
        /*0558*/ 	.word	0x000058a0
        /*055c*/ 	.word	0x00000007
        /*0560*/ 	.word	0x00000000
        /*0564*/ 	.short	0x010a
        /*0566*/ 	.byte	0x3f
	.zero		1


	//   ....[75]....
        /*0568*/ 	.word	0x00005920
        /*056c*/ 	.word	0x00000009
        /*0570*/ 	.word	0x00000000
        /*0574*/ 	.short	0x010a
        /*0576*/ 	.byte	0x3f
	.zero		1


	//   ....[76]....
        /*0578*/ 	.word	0x000059b0
        /*057c*/ 	.word	0x00000006
        /*0580*/ 	.word	0x00000000
        /*0584*/ 	.short	0x010a
        /*0586*/ 	.byte	0x3f
	.zero		1


	//   ....[77]....
        /*0588*/ 	.word	0x00005a40
        /*058c*/ 	.word	0x00000009
        /*0590*/ 	.word	0x00000000
        /*0594*/ 	.short	0x010a
        /*0596*/ 	.byte	0x3f
	.zero		1


	//   ....[78]....
        /*0598*/ 	.word	0x00005ad0
        /*059c*/ 	.word	0x00000006
        /*05a0*/ 	.word	0x00000000
        /*05a4*/ 	.short	0x010a
        /*05a6*/ 	.byte	0x3f
	.zero		1


	//   ....[79]....
        /*05a8*/ 	.word	0x00005b60
        /*05ac*/ 	.word	0x00000009
        /*05b0*/ 	.word	0x00000000
        /*05b4*/ 	.short	0x010a
        /*05b6*/ 	.byte	0x3f
	.zero		1


	//   ....[80]....
        /*05b8*/ 	.word	0x00005bf0
        /*05bc*/ 	.word	0x00000006
        /*05c0*/ 	.word	0x00000000
        /*05c4*/ 	.short	0x010a
        /*05c6*/ 	.byte	0x3f
	.zero		1


	//   ....[81]....
        /*05c8*/ 	.word	0x00005c80
        /*05cc*/ 	.word	0x00000009
        /*05d0*/ 	.word	0x00000000
        /*05d4*/ 	.short	0x010a
        /*05d6*/ 	.byte	0x3f
	.zero		1


	//   ....[82]....
        /*05d8*/ 	.word	0x00005d10
        /*05dc*/ 	.word	0x00000006
        /*05e0*/ 	.word	0x00000000
        /*05e4*/ 	.short	0x010a
        /*05e6*/ 	.byte	0x3f
	.zero		1


	//   ....[83]....
        /*05e8*/ 	.word	0x00005da0
        /*05ec*/ 	.word	0x00000009
        /*05f0*/ 	.word	0x00000000
        /*05f4*/ 	.short	0x010a
        /*05f6*/ 	.byte	0x3f
	.zero		1


	//   ....[84]....
        /*05f8*/ 	.word	0x00005e30
        /*05fc*/ 	.word	0x00000006
        /*0600*/ 	.word	0x00000000
        /*0604*/ 	.short	0x010a
        /*0606*/ 	.byte	0x3f
	.zero		1


	//   ....[85]....
        /*0608*/ 	.word	0x00005ec0
        /*060c*/ 	.word	0x00000009
        /*0610*/ 	.word	0x00000000
        /*0614*/ 	.short	0x010a
        /*0616*/ 	.byte	0x3f
	.zero		1


	//   ....[86]....
        /*0618*/ 	.word	0x00005f50
        /*061c*/ 	.word	0x00000006
        /*0620*/ 	.word	0x00000000
        /*0624*/ 	.short	0x010a
        /*0626*/ 	.byte	0x3f
	.zero		1


	//   ....[87]....
        /*0628*/ 	.word	0x00005fe0
        /*062c*/ 	.word	0x00000009
        /*0630*/ 	.word	0x00000000
        /*0634*/ 	.short	0x010a
        /*0636*/ 	.byte	0x3f
	.zero		1


	//   ....[88]....
        /*0638*/ 	.word	0x00006070
        /*063c*/ 	.word	0x00000006
        /*0640*/ 	.word	0x00000000
        /*0644*/ 	.short	0x010a
        /*0646*/ 	.byte	0x3f
	.zero		1


	//   ....[89]....
        /*0648*/ 	.word	0x00006100
        /*064c*/ 	.word	0x00000009
        /*0650*/ 	.word	0x00000000
        /*0654*/ 	.short	0x010a
        /*0656*/ 	.byte	0x3f
	.zero		1


	//   ....[90]....
        /*0658*/ 	.word	0x00006190
        /*065c*/ 	.word	0x00000006
        /*0660*/ 	.word	0x00000000
        /*0664*/ 	.short	0x010a
        /*0666*/ 	.byte	0x3f
	.zero		1


	//   ....[91]....
        /*0668*/ 	.word	0x00006220
        /*066c*/ 	.word	0x00000009
        /*0670*/ 	.word	0x00000000
        /*0674*/ 	.short	0x010a
        /*0676*/ 	.byte	0x3f
	.zero		1


	//   ....[92]....
        /*0678*/ 	.word	0x000062b0
        /*067c*/ 	.word	0x00000006
        /*0680*/ 	.word	0x00000000
        /*0684*/ 	.short	0x010a
        /*0686*/ 	.byte	0x3f
	.zero		1


	//   ....[93]....
        /*0688*/ 	.word	0x00006340
        /*068c*/ 	.word	0x00000009
        /*0690*/ 	.word	0x00000000
        /*0694*/ 	.short	0x010a
        /*0696*/ 	.byte	0x3f
	.zero		1


	//   ....[94]....
        /*0698*/ 	.word	0x000063d0
        /*069c*/ 	.word	0x00000006
        /*06a0*/ 	.word	0x00000000
        /*06a4*/ 	.short	0x010a
        /*06a6*/ 	.byte	0x3f
	.zero		1


	//   ....[95]....
        /*06a8*/ 	.word	0x00006460
        /*06ac*/ 	.word	0x00000009
        /*06b0*/ 	.word	0x00000000
        /*06b4*/ 	.short	0x010a
        /*06b6*/ 	.byte	0x3f
	.zero		1


	//   ....[96]....
        /*06b8*/ 	.word	0x000064f0
        /*06bc*/ 	.word	0x00000006
        /*06c0*/ 	.word	0x00000000
        /*06c4*/ 	.short	0x010a
        /*06c6*/ 	.byte	0x3f
	.zero		1


	//   ....[97]....
        /*06c8*/ 	.word	0x00006580
        /*06cc*/ 	.word	0x00000009
        /*06d0*/ 	.word	0x00000000
        /*06d4*/ 	.short	0x010a
        /*06d6*/ 	.byte	0x3f
	.zero		1


	//   ....[98]....
        /*06d8*/ 	.word	0x00006610
        /*06dc*/ 	.word	0x00000006
        /*06e0*/ 	.word	0x00000000
        /*06e4*/ 	.short	0x010a
        /*06e6*/ 	.byte	0x3f
	.zero		1


	//   ....[99]....
        /*06e8*/ 	.word	0x000066a0
        /*06ec*/ 	.word	0x00000009
        /*06f0*/ 	.word	0x00000000
        /*06f4*/ 	.short	0x010a
        /*06f6*/ 	.byte	0x3f
	.zero		1


	//   ....[100]....
        /*06f8*/ 	.word	0x00006730
        /*06fc*/ 	.word	0x00000006
        /*0700*/ 	.word	0x00000000
        /*0704*/ 	.short	0x010a
        /*0706*/ 	.byte	0x3f
	.zero		1


	//   ....[101]....
        /*0708*/ 	.word	0x000067c0
        /*070c*/ 	.word	0x00000003
        /*0710*/ 	.word	0x00000000
        /*0714*/ 	.short	0x010a
        /*0716*/ 	.byte	0x3f
	.zero		1


	//   ....[102]....
        /*0718*/ 	.word	0x00006820
        /*071c*/ 	.word	0x0000003f
        /*0720*/ 	.word	0x00000000
        /*0724*/ 	.short	0x010a
        /*0726*/ 	.byte	0x3f
	.zero		1


	//   ....[103]....
        /*0728*/ 	.word	0x00006870
        /*072c*/ 	.word	0x00000003
        /*0730*/ 	.word	0x00000000
        /*0734*/ 	.short	0x010a
        /*0736*/ 	.byte	0x3f
	.zero		1


	//   ....[104]....
        /*0738*/ 	.word	0x000068d0
        /*073c*/ 	.word	0x00000004
        /*0740*/ 	.word	0x00000000
        /*0744*/ 	.short	0x010a
        /*0746*/ 	.byte	0x3f
	.zero		1


	//   ....[105]....
        /*0748*/ 	.word	0x00006920
        /*074c*/ 	.word	0x0000003f
        /*0750*/ 	.word	0x00000010
        /*0754*/ 	.short	0x010a
        /*0756*/ 	.byte	0x3f
	.zero		1


	//   ....[106]....
        /*0758*/ 	.word	0x000069f0
        /*075c*/ 	.word	0x0000000a
        /*0760*/ 	.word	0x000000e0
        /*0764*/ 	.short	0x010a
        /*0766*/ 	.byte	0x3f
	.zero		1


	//   ....[107]....
        /*0768*/ 	.word	0x00006ac0
        /*076c*/ 	.word	0x00000007
        /*0770*/ 	.word	0x00000000
        /*0774*/ 	.short	0x010a
        /*0776*/ 	.byte	0x3f
	.zero		1


	//   ....[108]....
        /*0778*/ 	.word	0x00006b10
        /*077c*/ 	.word	0x00000009
        /*0780*/ 	.word	0x00000000
        /*0784*/ 	.short	0x010a
        /*0786*/ 	.byte	0x3f
	.zero		1


	//   ....[109]....
        /*0788*/ 	.word	0x00006b60
        /*078c*/ 	.word	0x00000006
        /*0790*/ 	.word	0x00000000
        /*0794*/ 	.short	0x010a
        /*0796*/ 	.byte	0x3f
	.zero		1


	//   ....[110]....
        /*0798*/ 	.word	0x00006bb0
        /*079c*/ 	.word	0x00000009
        /*07a0*/ 	.word	0x00000000
        /*07a4*/ 	.short	0x010a
        /*07a6*/ 	.byte	0x3f
	.zero		1


	//   ....[111]....
        /*07a8*/ 	.word	0x00006c00
        /*07ac*/ 	.word	0x00000006
        /*07b0*/ 	.word	0x00000000
        /*07b4*/ 	.short	0x010a
        /*07b6*/ 	.byte	0x3f
	.zero		1


	//   ....[112]....
        /*07b8*/ 	.word	0x00006c50
        /*07bc*/ 	.word	0x00000009
        /*07c0*/ 	.word	0x00000000
        /*07c4*/ 	.short	0x010a
        /*07c6*/ 	.byte	0x3f
	.zero		1


	//   ....[113]....
        /*07c8*/ 	.word	0x00006ca0
        /*07cc*/ 	.word	0x00000006
        /*07d0*/ 	.word	0x00000000
        /*07d4*/ 	.short	0x010a
        /*07d6*/ 	.byte	0x3f
	.zero		1


	//   ....[114]....
        /*07d8*/ 	.word	0x00006cf0
        /*07dc*/ 	.word	0x00000009
        /*07e0*/ 	.word	0x00000000
        /*07e4*/ 	.short	0x010a
        /*07e6*/ 	.byte	0x3f
	.zero		1


	//   ....[115]....
        /*07e8*/ 	.word	0x00006d40
        /*07ec*/ 	.word	0x00000006
        /*07f0*/ 	.word	0x00000000
        /*07f4*/ 	.short	0x010a
        /*07f6*/ 	.byte	0x3f
	.zero		1


	//   ....[116]....
        /*07f8*/ 	.word	0x00006d90
        /*07fc*/ 	.word	0x00000009
        /*0800*/ 	.word	0x00000000
        /*0804*/ 	.short	0x010a
        /*0806*/ 	.byte	0x3f
	.zero		1


	//   ....[117]....
        /*0808*/ 	.word	0x00006de0
        /*080c*/ 	.word	0x00000006
        /*0810*/ 	.word	0x00000000
        /*0814*/ 	.short	0x010a
        /*0816*/ 	.byte	0x3f
	.zero		1


	//   ....[118]....
        /*0818*/ 	.word	0x00006e30
        /*081c*/ 	.word	0x00000009
        /*0820*/ 	.word	0x00000000
        /*0824*/ 	.short	0x010a
        /*0826*/ 	.byte	0x3f
	.zero		1


	//   ....[119]....
        /*0828*/ 	.word	0x00006e80
        /*082c*/ 	.word	0x00000006
        /*0830*/ 	.word	0x00000000
        /*0834*/ 	.short	0x010a
        /*0836*/ 	.byte	0x3f
	.zero		1


	//   ....[120]....
        /*0838*/ 	.word	0x00006ed0
        /*083c*/ 	.word	0x00000009
        /*0840*/ 	.word	0x00000000
        /*0844*/ 	.short	0x010a
        /*0846*/ 	.byte	0x3f
	.zero		1


	//   ....[121]....
        /*0848*/ 	.word	0x00006f20
        /*084c*/ 	.word	0x00000006
        /*0850*/ 	.word	0x00000000
        /*0854*/ 	.short	0x010a
        /*0856*/ 	.byte	0x3f
	.zero		1


	//   ....[122]....
        /*0858*/ 	.word	0x00006f70
        /*085c*/ 	.word	0x00000009
        /*0860*/ 	.word	0x00000000
        /*0864*/ 	.short	0x010a
        /*0866*/ 	.byte	0x3f
	.zero		1


	//   ....[123]....
        /*0868*/ 	.word	0x00006fc0
        /*086c*/ 	.word	0x00000006
        /*0870*/ 	.word	0x00000000
        /*0874*/ 	.short	0x010a
        /*0876*/ 	.byte	0x3f
	.zero		1


	//   ....[124]....
        /*0878*/ 	.word	0x00007010
        /*087c*/ 	.word	0x00000009
        /*0880*/ 	.word	0x00000000
        /*0884*/ 	.short	0x010a
        /*0886*/ 	.byte	0x3f
	.zero		1


	//   ....[125]....
        /*0888*/ 	.word	0x00007060
        /*088c*/ 	.word	0x00000006
        /*0890*/ 	.word	0x00000000
        /*0894*/ 	.short	0x010a
        /*0896*/ 	.byte	0x3f
	.zero		1


	//   ....[126]....
        /*0898*/ 	.word	0x000070b0
        /*089c*/ 	.word	0x00000009
        /*08a0*/ 	.word	0x00000000
        /*08a4*/ 	.short	0x010a
        /*08a6*/ 	.byte	0x3f
	.zero		1


	//   ....[127]....
        /*08a8*/ 	.word	0x00007100
        /*08ac*/ 	.word	0x00000006
        /*08b0*/ 	.word	0x00000000
        /*08b4*/ 	.short	0x010a
        /*08b6*/ 	.byte	0x3f
	.zero		1


	//   ....[128]....
        /*08b8*/ 	.word	0x00007150
        /*08bc*/ 	.word	0x00000009
        /*08c0*/ 	.word	0x00000000
        /*08c4*/ 	.short	0x010a
        /*08c6*/ 	.byte	0x3f
	.zero		1


	//   ....[129]....
        /*08c8*/ 	.word	0x000071a0
        /*08cc*/ 	.word	0x00000006
        /*08d0*/ 	.word	0x00000000
        /*08d4*/ 	.short	0x010a
        /*08d6*/ 	.byte	0x3f
	.zero		1


	//   ....[130]....
        /*08d8*/ 	.word	0x000071f0
        /*08dc*/ 	.word	0x00000009
        /*08e0*/ 	.word	0x00000000
        /*08e4*/ 	.short	0x010a
        /*08e6*/ 	.byte	0x3f
	.zero		1


	//   ....[131]....
        /*08e8*/ 	.word	0x00007240
        /*08ec*/ 	.word	0x00000006
        /*08f0*/ 	.word	0x00000000
        /*08f4*/ 	.short	0x010a
        /*08f6*/ 	.byte	0x3f
	.zero		1


	//   ....[132]....
        /*08f8*/ 	.word	0x00007290
        /*08fc*/ 	.word	0x00000009
        /*0900*/ 	.word	0x00000000
        /*0904*/ 	.short	0x010a
        /*0906*/ 	.byte	0x3f
	.zero		1


	//   ....[133]....
        /*0908*/ 	.word	0x000072e0
        /*090c*/ 	.word	0x00000006
        /*0910*/ 	.word	0x00000000
        /*0914*/ 	.short	0x010a
        /*0916*/ 	.byte	0x3f
	.zero		1


	//----- nvinfo : EIATTR_NUM_MBARRIERS
	.align		4
.L_37:
        /*0918*/ 	.byte	0x03, 0x38
        /*091a*/ 	.short	0x003e


	//----- nvinfo : EIATTR_EXIT_INSTR_OFFSETS
	.align		4
        /*091c*/ 	.byte	0x04, 0x1c
        /*091e*/ 	.short	(.L_39 - .L_38)


	//   ....[0]....
.L_38:
        /*0920*/ 	.word	0x000014b0


	//   ....[1]....
        /*0924*/ 	.word	0x00001510


	//   ....[2]....
        /*0928*/ 	.word	0x00004ad0


	//   ....[3]....
        /*092c*/ 	.word	0x00004b00


	//   ....[4]....
        /*0930*/ 	.word	0x00006810


	//----- nvinfo : EIATTR_MAX_THREADS
	.align		4
.L_39:
        /*0934*/ 	.byte	0x04, 0x05
        /*0936*/ 	.short	(.L_41 - .L_40)
.L_40:
        /*0938*/ 	.word	0x00000180
        /*093c*/ 	.word	0x00000001
        /*0940*/ 	.word	0x00000001


	//----- nvinfo : EIATTR_CRS_STACK_SIZE
	.align		4
.L_41:
        /*0944*/ 	.byte	0x04, 0x1e
        /*0946*/ 	.short	(.L_43 - .L_42)
.L_42:
        /*0948*/ 	.word	0x00000000


	//----- nvinfo : EIATTR_CBANK_PARAM_SIZE
	.align		4
.L_43:
        /*094c*/ 	.byte	0x03, 0x19
        /*094e*/ 	.short	0x0470


	//----- nvinfo : EIATTR_PARAM_CBANK
	.align		4
        /*0950*/ 	.byte	0x04, 0x0a
        /*0952*/ 	.short	(.L_45 - .L_44)
	.align		4
.L_44:
        /*0954*/ 	.word	index@(.nv.constant0._ZN7cutlass13device_kernelINS_4gemm6kernel13GemmUniversalIN4cute5tupleIJiiiiEEENS1_10collective13CollectiveMmaINS1_34MainloopSm90TmaGmmaWarpSpecializedILi28ENS5_IJNS4_1CILi1EEESB_SB_EEENS1_32KernelTmaWarpSpecializedPingpongEEENS5_IJNSA_ILi64EEESF_NSA_ILi32EEEEEENS_10bfloat16_tENS5_IJlSB_lEEESI_SJ_NS4_8TiledMMAINS4_8MMA_AtomIJNS4_4SM904GMMA27MMA_64x64x16_F32BF16BF16_SSILNSN_5MajorE0ELSP_0ELNSN_7ScaleInE1ELSQ_1EEEEEENS4_6LayoutISC_NS5_IJNSA_ILi0EEESU_SU_EEEEENS5_IJNS4_10UnderscoreESX_SX_EEEEENS4_13SM90_TMA_LOADENS4_14ComposedLayoutINS4_7SwizzleILi2ELi4ELi3EEENS4_18smem_ptr_flag_bitsILi16EEENST_INS5_IJNSA_ILi8EEESG_EEENS5_IJSG_SB_EEEEEEEvNS4_8identityES10_S1A_vS1B_EENS_8epilogue10collective6detail29Sm90TmaWarpSpecializedAdapterINS1E_15DefaultEpilogueISI_SJ_SJ_NS1D_6thread17LinearCombinationISI_Li1EffLNS1I_9ScaleType4KindE0ELNS_15FloatRoundStyleE2ESI_EENS1_15EpilogueDefaultEEEEEvvEEEEvNT_6ParamsE)
        /*0958*/ 	.short	0x0210
        /*095a*/ 	.short	0x0470


	//----- nvinfo : EIATTR_SW_WAR
	.align		4
.L_45:
        /*095c*/ 	.byte	0x04, 0x36
        /*095e*/ 	.short	(.L_47 - .L_46)
.L_46:
        /*0960*/ 	.word	0x00000008
.L_47:


//--------------------- .nv.callgraph             --------------------------
	.section	.nv.callgraph,"",@"SHT_CUDA_CALLGRAPH"
	.align	4
	.sectionentsize	8
	.align		4
        /*0000*/ 	.word	0x00000000
	.align		4
        /*0004*/ 	.word	0xffffffff
	.align		4
        /*0008*/ 	.word	index@(_ZN7cutlass13device_kernelINS_4gemm6kernel13GemmUniversalIN4cute5tupleIJiiiiEEENS1_10collective13CollectiveMmaINS1_34MainloopSm90TmaGmmaWarpSpecializedILi28ENS5_IJNS4_1CILi1EEESB_SB_EEENS1_32KernelTmaWarpSpecializedPingpongEEENS5_IJNSA_ILi64EEESF_NSA_ILi32EEEEEENS_10bfloat16_tENS5_IJlSB_lEEESI_SJ_NS4_8TiledMMAINS4_8MMA_AtomIJNS4_4SM904GMMA27MMA_64x64x16_F32BF16BF16_SSILNSN_5MajorE0ELSP_0ELNSN_7ScaleInE1ELSQ_1EEEEEENS4_6LayoutISC_NS5_IJNSA_ILi0EEESU_SU_EEEEENS5_IJNS4_10UnderscoreESX_SX_EEEEENS4_13SM90_TMA_LOADENS4_14ComposedLayoutINS4_7SwizzleILi2ELi4ELi3EEENS4_18smem_ptr_flag_bitsILi16EEENST_INS5_IJNSA_ILi8EEESG_EEENS5_IJSG_SB_EEEEEEEvNS4_8identityES10_S1A_vS1B_EENS_8epilogue10collective6detail29Sm90TmaWarpSpecializedAdapterINS1E_15DefaultEpilogueISI_SJ_SJ_NS1D_6thread17LinearCombinationISI_Li1EffLNS1I_9ScaleType4KindE0ELNS_15FloatRoundStyleE2ESI_EENS1_15EpilogueDefaultEEEEEvvEEEEvNT_6ParamsE)
	.align		4
        /*000c*/ 	.word	index@(__assertfail)
	.align		4
        /*0010*/ 	.word	0x00000000
	.align		4
        /*0014*/ 	.word	0xfffffffe
	.align		4
        /*0018*/ 	.word	0x00000000
	.align		4
        /*001c*/ 	.word	0xfffffffd
	.align		4
        /*0020*/ 	.word	0x00000000
	.align		4
        /*0024*/ 	.word	0xfffffffc


//--------------------- .nv.constant4             --------------------------
	.section	.nv.constant4,"a",@progbits
	.align	8
	.align		8
.nv.constant4:
        /*0000*/ 	.dword	__assertfail
	.align		8
        /*0008*/ 	.dword	__unnamed_1
	.align		8
        /*0010*/ 	.dword	_ZN40_INTERNAL_278d0b4f_4_k_cu_9cab36f8_214824cuda3std3__45__cpo5beginE
	.align		8
        /*0018*/ 	.dword	_ZN40_INTERNAL_278d0b4f_4_k_cu_9cab36f8_214824cuda3std3__45__cpo3endE
	.align		8
        /*0020*/ 	.dword	_ZN40_INTERNAL_278d0b4f_4_k_cu_9cab36f8_214824cuda3std3__45__cpo6cbeginE
	.align		8
        /*0028*/ 	.dword	_ZN40_INTERNAL_278d0b4f_4_k_cu_9cab36f8_214824cuda3std3__45__cpo4cendE
	.align		8
        /*0030*/ 	.dword	_ZN40_INTERNAL_278d0b4f_4_k_cu_9cab36f8_214824cuda3std3__442_GLOBAL__N__278d0b4f_4_k_cu_9cab36f8_214826ignoreE
	.align		8
        /*0038*/ 	.dword	_ZN40_INTERNAL_278d0b4f_4_k_cu_9cab36f8_214824cuda3std3__419piecewise_constructE
	.align		8
        /*0040*/ 	.dword	_ZN40_INTERNAL_278d0b4f_4_k_cu_9cab36f8_214824cuda3std3__48in_placeE
	.align		8
        /*0048*/ 	.dword	_ZN40_INTERNAL_278d0b4f_4_k_cu_9cab36f8_214824cuda3std6ranges3__45__cpo4swapE
	.align		8
        /*0050*/ 	.dword	_ZN40_INTERNAL_278d0b4f_4_k_cu_9cab36f8_214824cuda3std6ranges3__45__cpo9iter_moveE
	.align		8
        /*0058*/ 	.dword	_ZN40_INTERNAL_278d0b4f_4_k_cu_9cab36f8_214824cute7productE
	.align		8
        /*0060*/ 	.dword	_ZN40_INTERNAL_278d0b4f_4_k_cu_9cab36f8_214824cute1_E
	.align		8
        /*0068*/ 	.dword	$str$22
	.align		8
        /*0070*/ 	.dword	$str$23


//--------------------- .text._ZN7cutlass13device_kernelINS_4gemm6kernel13GemmUniversalIN4cute5tupleIJiiiiEEENS1_10collective13CollectiveMmaINS1_34MainloopSm90TmaGmmaWarpSpecializedILi28ENS5_IJNS4_1CILi1EEESB_SB_EEENS1_32KernelTmaWarpSpecializedPingpongEEENS5_IJNSA_ILi64EEESF_NSA_ILi32EEEEEENS_10bfloat16_tENS5_IJlSB_lEEESI_SJ_NS4_8TiledMMAINS4_8MMA_AtomIJNS4_4SM904GMMA27MMA_64x64x16_F32BF16BF16_SSILNSN_5MajorE0ELSP_0ELNSN_7ScaleInE1ELSQ_1EEEEEENS4_6LayoutISC_NS5_IJNSA_ILi0EEESU_SU_EEEEENS5_IJNS4_10UnderscoreESX_SX_EEEEENS4_13SM90_TMA_LOADENS4_14ComposedLayoutINS4_7SwizzleILi2ELi4ELi3EEENS4_18smem_ptr_flag_bitsILi16EEENST_INS5_IJNSA_ILi8EEESG_EEENS5_IJSG_SB_EEEEEEEvNS4_8identityES10_S1A_vS1B_EENS_8epilogue10collective6detail29Sm90TmaWarpSpecializedAdapterINS1E_15DefaultEpilogueISI_SJ_SJ_NS1D_6thread17LinearCombinationISI_Li1EffLNS1I_9ScaleType4KindE0ELNS_15FloatRoundStyleE2ESI_EENS1_15EpilogueDefaultEEEEEvvEEEEvNT_6ParamsE --------------------------
	.section	.text._ZN7cutlass13device_kernelINS_4gemm6kernel13GemmUniversalIN4cute5tupleIJiiiiEEENS1_10collective13CollectiveMmaINS1_34MainloopSm90TmaGmmaWarpSpecializedILi28ENS5_IJNS4_1CILi1EEESB_SB_EEENS1_32KernelTmaWarpSpecializedPingpongEEENS5_IJNSA_ILi64EEESF_NSA_ILi32EEEEEENS_10bfloat16_tENS5_IJlSB_lEEESI_SJ_NS4_8TiledMMAINS4_8MMA_AtomIJNS4_4SM904GMMA27MMA_64x64x16_F32BF16BF16_SSILNSN_5MajorE0ELSP_0ELNSN_7ScaleInE1ELSQ_1EEEEEENS4_6LayoutISC_NS5_IJNSA_ILi0EEESU_SU_EEEEENS5_IJNS4_10UnderscoreESX_SX_EEEEENS4_13SM90_TMA_LOADENS4_14ComposedLayoutINS4_7SwizzleILi2ELi4ELi3EEENS4_18smem_ptr_flag_bitsILi16EEENST_INS5_IJNSA_ILi8EEESG_EEENS5_IJSG_SB_EEEEEEEvNS4_8identityES10_S1A_vS1B_EENS_8epilogue10collective6detail29Sm90TmaWarpSpecializedAdapterINS1E_15DefaultEpilogueISI_SJ_SJ_NS1D_6thread17LinearCombinationISI_Li1EffLNS1I_9ScaleType4KindE0ELNS_15FloatRoundStyleE2ESI_EENS1_15EpilogueDefaultEEEEEvvEEEEvNT_6ParamsE,"ax",@progbits
	.align	128
.text._ZN7cutlass13device_kernelINS_4gemm6kernel13GemmUniversalIN4cute5tupleIJiiiiEEENS1_10collective13CollectiveMmaINS1_34MainloopSm90TmaGmmaWarpSpecializedILi28ENS5_IJNS4_1CILi1EEESB_SB_EEENS1_32KernelTmaWarpSpecializedPingpongEEENS5_IJNSA_ILi64EEESF_NSA_ILi32EEEEEENS_10bfloat16_tENS5_IJlSB_lEEESI_SJ_NS4_8TiledMMAINS4_8MMA_AtomIJNS4_4SM904GMMA27MMA_64x64x16_F32BF16BF16_SSILNSN_5MajorE0ELSP_0ELNSN_7ScaleInE1ELSQ_1EEEEEENS4_6LayoutISC_NS5_IJNSA_ILi0EEESU_SU_EEEEENS5_IJNS4_10UnderscoreESX_SX_EEEEENS4_13SM90_TMA_LOADENS4_14ComposedLayoutINS4_7SwizzleILi2ELi4ELi3EEENS4_18smem_ptr_flag_bitsILi16EEENST_INS5_IJNSA_ILi8EEESG_EEENS5_IJSG_SB_EEEEEEEvNS4_8identityES10_S1A_vS1B_EENS_8epilogue10collective6detail29Sm90TmaWarpSpecializedAdapterINS1E_15DefaultEpilogueISI_SJ_SJ_NS1D_6thread17LinearCombinationISI_Li1EffLNS1I_9ScaleType4KindE0ELNS_15FloatRoundStyleE2ESI_EENS1_15EpilogueDefaultEEEEEvvEEEEvNT_6ParamsE:
        .type           _ZN7cutlass13device_kernelINS_4gemm6kernel13GemmUniversalIN4cute5tupleIJiiiiEEENS1_10collective13CollectiveMmaINS1_34MainloopSm90TmaGmmaWarpSpecializedILi28ENS5_IJNS4_1CILi1EEESB_SB_EEENS1_32KernelTmaWarpSpecializedPingpongEEENS5_IJNSA_ILi64EEESF_NSA_ILi32EEEEEENS_10bfloat16_tENS5_IJlSB_lEEESI_SJ_NS4_8TiledMMAINS4_8MMA_AtomIJNS4_4SM904GMMA27MMA_64x64x16_F32BF16BF16_SSILNSN_5MajorE0ELSP_0ELNSN_7ScaleInE1ELSQ_1EEEEEENS4_6LayoutISC_NS5_IJNSA_ILi0EEESU_SU_EEEEENS5_IJNS4_10UnderscoreESX_SX_EEEEENS4_13SM90_TMA_LOADENS4_14ComposedLayoutINS4_7SwizzleILi2ELi4ELi3EEENS4_18smem_ptr_flag_bitsILi16EEENST_INS5_IJNSA_ILi8EEESG_EEENS5_IJSG_SB_EEEEEEEvNS4_8identityES10_S1A_vS1B_EENS_8epilogue10collective6detail29Sm90TmaWarpSpecializedAdapterINS1E_15DefaultEpilogueISI_SJ_SJ_NS1D_6thread17LinearCombinationISI_Li1EffLNS1I_9ScaleType4KindE0ELNS_15FloatRoundStyleE2ESI_EENS1_15EpilogueDefaultEEEEEvvEEEEvNT_6ParamsE,@function
        .size           _ZN7cutlass13device_kernelINS_4gemm6kernel13GemmUniversalIN4cute5tupleIJiiiiEEENS1_10collective13CollectiveMmaINS1_34MainloopSm90TmaGmmaWarpSpecializedILi28ENS5_IJNS4_1CILi1EEESB_SB_EEENS1_32KernelTmaWarpSpecializedPingpongEEENS5_IJNSA_ILi64EEESF_NSA_ILi32EEEEEENS_10bfloat16_tENS5_IJlSB_lEEESI_SJ_NS4_8TiledMMAINS4_8MMA_AtomIJNS4_4SM904GMMA27MMA_64x64x16_F32BF16BF16_SSILNSN_5MajorE0ELSP_0ELNSN_7ScaleInE1ELSQ_1EEEEEENS4_6LayoutISC_NS5_IJNSA_ILi0EEESU_SU_EEEEENS5_IJNS4_10UnderscoreESX_SX_EEEEENS4_13SM90_TMA_LOADENS4_14ComposedLayoutINS4_7SwizzleILi2ELi4ELi3EEENS4_18smem_ptr_flag_bitsILi16EEENST_INS5_IJNSA_ILi8EEESG_EEENS5_IJSG_SB_EEEEEEEvNS4_8identityES10_S1A_vS1B_EENS_8epilogue10collective6detail29Sm90TmaWarpSpecializedAdapterINS1E_15DefaultEpilogueISI_SJ_SJ_NS1D_6thread17LinearCombinationISI_Li1EffLNS1I_9ScaleType4KindE0ELNS_15FloatRoundStyleE2ESI_EENS1_15EpilogueDefaultEEEEEvvEEEEvNT_6ParamsE,(.L_x_182 - _ZN7cutlass13device_kernelINS_4gemm6kernel13GemmUniversalIN4cute5tupleIJiiiiEEENS1_10collective13CollectiveMmaINS1_34MainloopSm90TmaGmmaWarpSpecializedILi28ENS5_IJNS4_1CILi1EEESB_SB_EEENS1_32KernelTmaWarpSpecializedPingpongEEENS5_IJNSA_ILi64EEESF_NSA_ILi32EEEEEENS_10bfloat16_tENS5_IJlSB_lEEESI_SJ_NS4_8TiledMMAINS4_8MMA_AtomIJNS4_4SM904GMMA27MMA_64x64x16_F32BF16BF16_SSILNSN_5MajorE0ELSP_0ELNSN_7ScaleInE1ELSQ_1EEEEEENS4_6LayoutISC_NS5_IJNSA_ILi0EEESU_SU_EEEEENS5_IJNS4_10UnderscoreESX_SX_EEEEENS4_13SM90_TMA_LOADENS4_14ComposedLayoutINS4_7SwizzleILi2ELi4ELi3EEENS4_18smem_ptr_flag_bitsILi16EEENST_INS5_IJNSA_ILi8EEESG_EEENS5_IJSG_SB_EEEEEEEvNS4_8identityES10_S1A_vS1B_EENS_8epilogue10collective6detail29Sm90TmaWarpSpecializedAdapterINS1E_15DefaultEpilogueISI_SJ_SJ_NS1D_6thread17LinearCombinationISI_Li1EffLNS1I_9ScaleType4KindE0ELNS_15FloatRoundStyleE2ESI_EENS1_15EpilogueDefaultEEEEEvvEEEEvNT_6ParamsE)
        .other          _ZN7cutlass13device_kernelINS_4gemm6kernel13GemmUniversalIN4cute5tupleIJiiiiEEENS1_10collective13CollectiveMmaINS1_34MainloopSm90TmaGmmaWarpSpecializedILi28ENS5_IJNS4_1CILi1EEESB_SB_EEENS1_32KernelTmaWarpSpecializedPingpongEEENS5_IJNSA_ILi64EEESF_NSA_ILi32EEEEEENS_10bfloat16_tENS5_IJlSB_lEEESI_SJ_NS4_8TiledMMAINS4_8MMA_AtomIJNS4_4SM904GMMA27MMA_64x64x16_F32BF16BF16_SSILNSN_5MajorE0ELSP_0ELNSN_7ScaleInE1ELSQ_1EEEEEENS4_6LayoutISC_NS5_IJNSA_ILi0EEESU_SU_EEEEENS5_IJNS4_10UnderscoreESX_SX_EEEEENS4_13SM90_TMA_LOADENS4_14ComposedLayoutINS4_7SwizzleILi2ELi4ELi3EEENS4_18smem_ptr_flag_bitsILi16EEENST_INS5_IJNSA_ILi8EEESG_EEENS5_IJSG_SB_EEEEEEEvNS4_8identityES10_S1A_vS1B_EENS_8epilogue10collective6detail29Sm90TmaWarpSpecializedAdapterINS1E_15DefaultEpilogueISI_SJ_SJ_NS1D_6thread17LinearCombinationISI_Li1EffLNS1I_9ScaleType4KindE0ELNS_15FloatRoundStyleE2ESI_EENS1_15EpilogueDefaultEEEEEvvEEEEvNT_6ParamsE,@"STO_CUDA_ENTRY STV_DEFAULT"
_ZN7cutlass13device_kernelINS_4gemm6kernel13GemmUniversalIN4cute5tupleIJiiiiEEENS1_10collective13CollectiveMmaINS1_34MainloopSm90TmaGmmaWarpSpecializedILi28ENS5_IJNS4_1CILi1EEESB_SB_EEENS1_32KernelTmaWarpSpecializedPingpongEEENS5_IJNSA_ILi64EEESF_NSA_ILi32EEEEEENS_10bfloat16_tENS5_IJlSB_lEEESI_SJ_NS4_8TiledMMAINS4_8MMA_AtomIJNS4_4SM904GMMA27MMA_64x64x16_F32BF16BF16_SSILNSN_5MajorE0ELSP_0ELNSN_7ScaleInE1ELSQ_1EEEEEENS4_6LayoutISC_NS5_IJNSA_ILi0EEESU_SU_EEEEENS5_IJNS4_10UnderscoreESX_SX_EEEEENS4_13SM90_TMA_LOADENS4_14ComposedLayoutINS4_7SwizzleILi2ELi4ELi3EEENS4_18smem_ptr_flag_bitsILi16EEENST_INS5_IJNSA_ILi8EEESG_EEENS5_IJSG_SB_EEEEEEEvNS4_8identityES10_S1A_vS1B_EENS_8epilogue10collective6detail29Sm90TmaWarpSpecializedAdapterINS1E_15DefaultEpilogueISI_SJ_SJ_NS1D_6thread17LinearCombinationISI_Li1EffLNS1I_9ScaleType4KindE0ELNS_15FloatRoundStyleE2ESI_EENS1_15EpilogueDefaultEEEEEvvEEEEvNT_6ParamsE:
[----:B------:R-:W0:Y:S02]  /*0000*/  LDC R1, c[0x0][0x28] ;  /* 0x00000a00ff017b82 */ /* 0x000e240000000800 */
[----:B0-----:R-:W-:Y:S01]  /*0010*/  VIADD R1, R1, 0xfffffff8 ;  /* 0xfffffff801017836 */ /* 0x001fe20000000000 */
[----:B------:R-:W0:Y:S01]  /*0020*/  S2R R4, SR_TID.X ;  /* 0x0000000000047919 */ /* 0x000e220000002100 */
[----:B------:R-:W-:Y:S01]  /*0030*/  ELECT P0, URZ, PT ;  /* 0x00000000003f782f */ /* 0x000fe20003800000 */
[----:B------:R-:W-:Y:S01]  /*0040*/  BSSY B0, `(.L_x_0) ;  /* 0x000000f000007945 */ /* 0x000fe20003800000 */
[--C-:B0-----:R-:W-:Y:S02]  /*0050*/  SHF.R.U32.HI R0, RZ, 0x5, R4.reuse ;  /* 0x00000005ff007819 */ /* 0x101fe40000011604 */
[----:B------:R-:W-:-:S03]  /*0060*/  SHF.R.U32.HI R5, RZ, 0x7, R4 ;  /* 0x00000007ff057819 */ /* 0x000fc60000011604 */
[----:B------:R-:W0:Y:S04]  /*0070*/  SHFL.IDX PT, R2, R0, RZ, 0x1f ;  /* 0x00001fff00027589 */ /* 0x000e2800000e0000 */
[----:B------:R1:W2:Y:S01]  /*0080*/  SHFL.IDX PT, R8, R5, RZ, 0x1f ;  /* 0x00001fff05087589 */ /* 0x0002a200000e0000 */
[----:B0-----:R-:W-:-:S13]  /*0090*/  ISETP.NE.OR P0, PT, R2, RZ, !P0 ;  /* 0x000000ff0200720c */ /* 0x001fda0004705670 */
[----:B-12---:R-:W-:Y:S05]  /*00a0*/  @P0 BRA `(.L_x_1) ;  /* 0x0000000000200947 */ /* 0x006fea0003800000 */
[----:B------:R-:W-:Y:S02]  /*00b0*/  ULDC.64 UR4, c[0x0][0x198] ;  /* 0x0000660000047ab9 */ /* 0x000fe40000000a00 */
[----:B------:R-:W-:Y:S02]  /*00c0*/  UIADD3 UR6, UP0, UR4, 0xf0, URZ ;  /* 0x000000f004067890 */ /* 0x000fe4000ff1e03f */
[----:B------:R-:W-:Y:S02]  /*00d0*/  UIADD3 UR4, UP1, UR4, 0x1f0, URZ ;  /* 0x000001f004047890 */ /* 0x000fe4000ff3e03f */
[----:B------:R-:W-:Y:S02]  /*00e0*/  UIADD3.X UR7, URZ, UR5, URZ, UP0, !UPT ;  /* 0x000000053f077290 */ /* 0x000fe400087fe43f */
[----:B------:R-:W-:-:S07]  /*00f0*/  UIADD3.X UR5, URZ, UR5, URZ, UP1, !UPT ;  /* 0x000000053f057290 */ /* 0x000fce0008ffe43f */
[----:B------:R0:W-:Y:S02]  /*0100*/  UTMACCTL.PF [UR6] ;  /* 0x00000000060079b9 */ /* 0x0001e40008040000 */
[----:B------:R0:W-:Y:S02]  /*0110*/  UTMACCTL.PF [UR4] ;  /* 0x00000000040079b9 */ /* 0x0001e40008040000 */
[----:B0-----:R-:W-:Y:S01]  /*0120*/  NOP ;  /* 0x0000000000007918 */ /* 0x001fe20000000000 */
.L_x_1:
[----:B------:R-:W-:Y:S05]  /*0130*/  BSYNC B0 ;  /* 0x0000000000007941 */ /* 0x000fea0003800000 */
.L_x_0:
[----:B------:R-:W0:Y:S02]  /*0140*/  SHFL.IDX PT, R3, R0, RZ, 0x1f ;  /* 0x00001fff00037589 */ /* 0x000e2400000e0000 */
[----:B0-----:R-:W-:-:S13]  /*0150*/  ISETP.NE.AND P0, PT, R3, RZ, PT ;  /* 0x000000ff0300720c */ /* 0x001fda0003f05270 */
[----:B------:R-:W-:Y:S05]  /*0160*/  @P0 BRA `(.L_x_2) ;  /* 0x0000000400240947 */ /* 0x000fea0003800000 */
[----:B------:R-:W-:Y:S01]  /*0170*/  ELECT P0, URZ, PT ;  /* 0x00000000003f782f */ /* 0x000fe20003800000 */
[----:B------:R-:W-:-:S12]  /*0180*/  BSSY B0, `(.L_x_2) ;  /* 0x0000047000007945 */ /* 0x000fd80003800000 */
[----:B------:R-:W-:Y:S05]  /*0190*/  @!P0 BRA `(.L_x_3) ;  /* 0x0000000400148947 */ /* 0x000fea0003800000 */
[----:B------:R-:W0:Y:S01]  /*01a0*/  S2UR UR8, SR_CgaCtaId ;  /* 0x00000000000879c3 */ /* 0x000e220000008800 */
[----:B------:R-:W-:Y:S01]  /*01b0*/  UMOV UR4, 0x400 ;  /* 0x0000040000047882 */ /* 0x000fe20000000000 */
[----:B------:R-:W-:Y:S01]  /*01c0*/  UMOV UR5, 0x1 ;  /* 0x0000000100057882 */ /* 0x000fe20000000000 */
[----:B------:R-:W-:Y:S02]  /*01d0*/  UMOV UR6, 0x80 ;  /* 0x0000008000067882 */ /* 0x000fe40000000000 */
[----:B------:R-:W-:-:S04]  /*01e0*/  UIADD3 UR6, -UR6, 0x100000, URZ ;  /* 0x0010000006067890 */ /* 0x000fc8000fffe13f */
[----:B------:R-:W-:Y:S02]  /*01f0*/  USHF.L.U32 UR7, UR6, 0xb, URZ ;  /* 0x0000000b06077899 */ /* 0x000fe4000800063f */
[----:B------:R-:W-:Y:S02]  /*0200*/  USHF.L.U32 UR6, UR6, 0x1, URZ ;  /* 0x0000000106067899 */ /* 0x000fe4000800063f */
[----:B0-----:R-:W-:Y:S02]  /*0210*/  ULEA UR8, UR8, UR4, 0x18 ;  /* 0x0000000408087291 */ /* 0x001fe4000f8ec03f */
[----:B------:R-:W-:-:S04]  /*0220*/  UIADD3 UR4, -UR5, 0x100000, URZ ;  /* 0x0010000005047890 */ /* 0x000fc8000fffe13f */
[----:B------:R-:W-:Y:S02]  /*0230*/  USHF.L.U32 UR5, UR4, 0xb, URZ ;  /* 0x0000000b04057899 */ /* 0x000fe4000800063f */
[----:B------:R-:W-:Y:S01]  /*0240*/  USHF.L.U32 UR4, UR4, 0x1, URZ ;  /* 0x0000000104047899 */ /* 0x000fe2000800063f */
[----:B------:R-:W0:Y:S11]  /*0250*/  FENCE.VIEW.ASYNC.S ;  /* 0x00000000000073c6 */ /* 0x000e360000000000 */
[----:B0-----:R0:W1:Y:S01]  /*0260*/  SYNCS.EXCH.64 URZ, [UR8], UR4 ;  /* 0x00000004083f75b2 */ /* 0x0010620008000100 */
[----:B------:R0:W2:Y:S01]  /*0270*/  SYNCS.EXCH.64 URZ, [UR8+0xe0], UR6 ;  /* 0x0000e006083f75b2 */ /* 0x0000a20008000100 */
[----:B------:R0:W3:Y:S01]  /*0280*/  SYNCS.EXCH.64 URZ, [UR8+0x8], UR4 ;  /* 0x00000804083f75b2 */ /* 0x0000e20008000100 */
[----:B------:R0:W4:Y:S01]  /*0290*/  SYNCS.EXCH.64 URZ, [UR8+0xe8], UR6 ;  /* 0x0000e806083f75b2 */ /* 0x0001220008000100 */
[----:B------:R0:W0:Y:S01]  /*02a0*/  SYNCS.EXCH.64 URZ, [UR8+0x10], UR4 ;  /* 0x00001004083f75b2 */ /* 0x0000220008000100 */
        /* <DEDUP_REMOVED lines=51> */
[----:B-1234-:R-:W-:Y:S01]  /*05e0*/  NOP ;  /* 0x0000000000007918 */ /* 0x01efe20000000000 */
.L_x_3:
[----:B0-----:R-:W-:Y:S05]  /*05f0*/  BSYNC B0 ;  /* 0x0000000000007941 */ /* 0x001fea0003800000 */
.L_x_2:
[----:B------:R-:W0:Y:S01]  /*0600*/  SHFL.IDX PT, R6, R0, RZ, 0x1f ;  /* 0x00001fff00067589 */ /* 0x000e2200000e0000 */
[----:B------:R-:W-:Y:S01]  /*0610*/  ELECT P0, URZ, PT ;  /* 0x00000000003f782f */ /* 0x000fe20003800000 */
[----:B------:R-:W-:Y:S01]  /*0620*/  NOP ;  /* 0x0000000000007918 */ /* 0x000fe20000000000 */
[----:B------:R-:W-:Y:S01]  /*0630*/  ELECT P1, URZ, PT ;  /* 0x00000000003f782f */ /* 0x000fe20003820000 */
[----:B------:R-:W1:Y:S01]  /*0640*/  SHFL.IDX PT, R3, R0, RZ, 0x1f ;  /* 0x00001fff00037589 */ /* 0x000e6200000e0000 */
[----:B------:R-:W-:Y:S01]  /*0650*/  UMOV UR4, 0x20 ;  /* 0x0000002000047882 */ /* 0x000fe20000000000 */
[----:B------:R-:W-:Y:S01]  /*0660*/  UMOV UR11, 0x80 ;  /* 0x00000080000b7882 */ /* 0x000fe20000000000 */
[----:B------:R-:W-:Y:S01]  /*0670*/  NOP ;  /* 0x0000000000007918 */ /* 0x000fe20000000000 */
[C---:B------:R-:W-:Y:S01]  /*0680*/  VIADD R33, R8.reuse, 0xffffffff ;  /* 0xffffffff08217836 */ /* 0x040fe20000000000 */
[----:B------:R-:W2:Y:S01]  /*0690*/  SHFL.IDX PT, R5, R5, RZ, 0x1f ;  /* 0x00001fff05057589 */ /* 0x000ea200000e0000 */
[----:B------:R-:W-:Y:S01]  /*06a0*/  ULDC.64 UR36, c[0x0][0x208] ;  /* 0x0000820000247ab9 */ /* 0x000fe20000000a00 */
[----:B------:R-:W-:-:S02]  /*06b0*/  ISETP.NE.AND P2, PT, R8, RZ, PT ;  /* 0x000000ff0800720c */ /* 0x000fc40003f45270 */
[----:B------:R-:W-:Y:S02]  /*06c0*/  ISETP.GE.U32.AND P3, PT, R33, 0x2, PT ;  /* 0x000000022100780c */ /* 0x000fe40003f66070 */
[----:B0-----:R-:W-:Y:S02]  /*06d0*/  ISETP.NE.OR P0, PT, R6, RZ, !P0 ;  /* 0x000000ff0600720c */ /* 0x001fe40004705670 */
[----:B-1----:R-:W-:Y:S02]  /*06e0*/  ISETP.NE.OR P1, PT, R3, RZ, !P1 ;  /* 0x000000ff0300720c */ /* 0x002fe40004f25670 */
[----:B------:R-:W-:-:S04]  /*06f0*/  SHF.R.S32.HI R3, RZ, 0x1f, R2 ;  /* 0x0000001fff037819 */ /* 0x000fc80000011402 */
[----:B------:R-:W-:-:S05]  /*0700*/  LEA.HI R3, R3, R2, RZ, 0x2 ;  /* 0x0000000203037211 */ /* 0x000fca00078f10ff */
[----:B------:R-:W-:Y:S01]  /*0710*/  VOTEU.ALL UP0, P0 ;  /* 0x00000000003f7886 */ /* 0x000fe20000000000 */
[----:B------:R-:W-:Y:S01]  /*0720*/  LOP3.LUT R3, R3, 0xfffffffc, RZ, 0xc0, !PT ;  /* 0xfffffffc03037812 */ /* 0x000fe200078ec0ff */
[----:B------:R-:W-:-:S03]  /*0730*/  VOTEU.ALL UP1, P1 ;  /* 0x00000000003f7886 */ /* 0x000fc60000820000 */
[----:B------:R-:W0:Y:S01]  /*0740*/  @!UP0 S2UR UR7, SR_CgaCtaId ;  /* 0x00000000000789c3 */ /* 0x000e220000008800 */
[----:B------:R-:W-:Y:S01]  /*0750*/  @!UP0 UMOV UR6, 0x400 ;  /* 0x0000040000068882 */ /* 0x000fe20000000000 */
[----:B------:R-:W-:-:S04]  /*0760*/  @!UP0 UIADD3 UR4, -UR4, 0x100000, URZ ;  /* 0x0010000004048890 */ /* 0x000fc8000fffe13f */
[----:B------:R-:W-:Y:S02]  /*0770*/  @!UP0 USHF.L.U32 UR5, UR4, 0xb, URZ ;  /* 0x0000000b04058899 */ /* 0x000fe4000800063f */
[----:B------:R-:W-:Y:S01]  /*0780*/  @!UP0 USHF.L.U32 UR4, UR4, 0x1, URZ ;  /* 0x0000000104048899 */ /* 0x000fe2000800063f */
[----:B------:R-:W-:Y:S01]  /*0790*/  IMAD.IADD R0, R2, 0x1, -R3 ;  /* 0x0000000102007824 */ /* 0x000fe200078e0a03 */
[----:B------:R-:W-:Y:S01]  /*07a0*/  @!UP1 UMOV UR9, 0x400 ;  /* 0x0000040000099882 */ /* 0x000fe20000000000 */
[----:B------:R-:W-:Y:S01]  /*07b0*/  VOTEU.ALL UP2, P1 ;  /* 0x00000000003f7886 */ /* 0x000fe20000840000 */
[----:B------:R-:W-:Y:S01]  /*07c0*/  VOTEU.ALL UP3, P1 ;  /* 0x00000000003f7886 */ /* 0x000fe20000860000 */
[----:B------:R-:W-:Y:S01]  /*07d0*/  VOTEU.ALL UP4, P1 ;  /* 0x00000000003f7886 */ /* 0x000fe20000880000 */
[----:B------:R-:W1:Y:S01]  /*07e0*/  @!UP1 S2UR UR10, SR_CgaCtaId ;  /* 0x00000000000a99c3 */ /* 0x000e620000008800 */
[----:B------:R-:W-:Y:S01]  /*07f0*/  VOTEU.ALL UP5, P1 ;  /* 0x00000000003f7886 */ /* 0x000fe200008a0000 */
[----:B------:R-:W-:-:S04]  /*0800*/  SHF.R.S32.HI R3, RZ, 0x1f, R4 ;  /* 0x0000001fff037819 */ /* 0x000fc80000011404 */
[----:B------:R-:W-:-:S04]  /*0810*/  LEA.HI R3, R3, R4, RZ, 0x7 ;  /* 0x0000000403037211 */ /* 0x000fc800078f38ff */
[----:B------:R-:W-:-:S05]  /*0820*/  LOP3.LUT R3, R3, 0xffffff80, RZ, 0xc0, !PT ;  /* 0xffffff8003037812 */ /* 0x000fca00078ec0ff */
[----:B------:R-:W-:Y:S01]  /*0830*/  IMAD.IADD R3, R4, 0x1, -R3 ;  /* 0x0000000104037824 */ /* 0x000fe200078e0a03 */
[----:B0-----:R-:W-:Y:S02]  /*0840*/  @!UP0 ULEA UR8, UR7, UR6, 0x18 ;  /* 0x0000000607088291 */ /* 0x001fe4000f8ec03f */
[----:B------:R-:W-:-:S04]  /*0850*/  @!UP1 UIADD3 UR6, -UR11, 0x100000, URZ ;  /* 0x001000000b069890 */ /* 0x000fc8000fffe13f */
[----:B------:R-:W-:Y:S02]  /*0860*/  @!UP1 USHF.L.U32 UR7, UR6, 0xb, URZ ;  /* 0x0000000b06079899 */ /* 0x000fe4000800063f */
[----:B------:R-:W-:Y:S01]  /*0870*/  @!UP1 USHF.L.U32 UR6, UR6, 0x1, URZ ;  /* 0x0000000106069899 */ /* 0x000fe2000800063f */
[----:B------:R-:W-:Y:S01]  /*0880*/  VOTEU.ALL UP0, P0 ;  /* 0x00000000003f7886 */ /* 0x000fe20000000000 */
[----:B-1----:R-:W-:Y:S01]  /*0890*/  @!UP1 ULEA UR9, UR10, UR9, 0x18 ;  /* 0x000000090a099291 */ /* 0x002fe2000f8ec03f */
[----:B------:R-:W-:Y:S02]  /*08a0*/  VOTEU.ALL UP1, P0 ;  /* 0x00000000003f7886 */ /* 0x000fe40000020000 */
[----:B------:R-:W-:Y:S01]  /*08b0*/  ULDC.64 UR10, c[0x0][0x598] ;  /* 0x00016600000a7ab9 */ /* 0x000fe20000000a00 */
[----:B------:R-:W-:Y:S01]  /*08c0*/  ISETP.NE.AND P0, PT, R0, 0x3, PT ;  /* 0x000000030000780c */ /* 0x000fe20003f05270 */
[----:B------:R-:W0:Y:S02]  /*08d0*/  FENCE.VIEW.ASYNC.S ;  /* 0x00000000000073c6 */ /* 0x000e240000000000 */
[----:B0-----:R0:W1:Y:S01]  /*08e0*/  @!UP0 SYNCS.EXCH.64 URZ, [UR8+0x1f0], UR4 ;  /* 0x0001f004083f85b2 */ /* 0x0010620008000100 */
[----:B------:R-:W-:-:S02]  /*08f0*/  ISETP.NE.U32.AND P1, PT, RZ, UR10, PT ;  /* 0x0000000aff007c0c */ /* 0x000fc4000bf25070 */
[----:B------:R-:W-:Y:S02]  /*0900*/  ISETP.EQ.OR P0, PT, R0, RZ, !P0 ;  /* 0x000000ff0000720c */ /* 0x000fe40004702670 */
[----:B------:R-:W-:Y:S02]  /*0910*/  ISETP.NE.AND.EX P1, PT, RZ, UR11, PT, P1 ;  /* 0x0000000bff007c0c */ /* 0x000fe4000bf25310 */
[----:B------:R-:W-:-:S04]  /*0920*/  ISETP.EQ.AND P0, PT, R8, RZ, P0 ;  /* 0x000000ff0800720c */ /* 0x000fc80000702270 */
[----:B------:R-:W-:-:S04]  /*0930*/  SEL R16, RZ, 0x1, !P0 ;  /* 0x00000001ff107807 */ /* 0x000fc80004000000 */
[----:B------:R-:W-:Y:S01]  /*0940*/  SEL R16, R16, 0x2, P3 ;  /* 0x0000000210107807 */ /* 0x000fe20001800000 */
[----:B------:R0:W1:Y:S01]  /*0950*/  @!UP1 SYNCS.EXCH.64 URZ, [UR8+0x1f8], UR4 ;  /* 0x0001f804083f95b2 */ /* 0x0000620008000100 */
[----:B------:R-:W-:Y:S01]  /*0960*/  NOP ;  /* 0x0000000000007918 */ /* 0x000fe20000000000 */
[----:B------:R0:W1:Y:S01]  /*0970*/  @!UP2 SYNCS.EXCH.64 URZ, [UR9+0x1d0], UR6 ;  /* 0x0001d006093fa5b2 */ /* 0x0000620008000100 */
[----:B------:R0:W1:Y:S01]  /*0980*/  @!UP3 SYNCS.EXCH.64 URZ, [UR9+0x1d8], UR6 ;  /* 0x0001d806093fb5b2 */ /* 0x0000620008000100 */
[----:B------:R0:W1:Y:S01]  /*0990*/  @!UP4 SYNCS.EXCH.64 URZ, [UR9+0x1e0], UR6 ;  /* 0x0001e006093fc5b2 */ /* 0x0000620008000100 */
[----:B------:R0:W1:Y:S01]  /*09a0*/  @!UP5 SYNCS.EXCH.64 URZ, [UR9+0x1e8], UR6 ;  /* 0x0001e806093fd5b2 */ /* 0x0000620008000100 */
[----:B------:R-:W-:Y:S01]  /*09b0*/  NOP ;  /* 0x0000000000007918 */ /* 0x000fe20000000000 */
[----:B-1----:R-:W-:Y:S06]  /*09c0*/  BAR.SYNC.DEFER_BLOCKING 0x0 ;  /* 0x0000000000007b1d */ /* 0x002fec0000010000 */
[----:B0-2---:R-:W-:Y:S05]  /*09d0*/  @!P1 BRA `(.L_x_4) ;  /* 0x00000000001c9947 */ /* 0x005fea0003800000 */
[----:B------:R-:W0:Y:S02]  /*09e0*/  LDC.64 R6, c[0x0][0x598] ;  /* 0x00016600ff067b82 */ /* 0x000e240000000a00 */
[----:B0-----:R-:W2:Y:S02]  /*09f0*/  LDG.E.64 R6, desc[UR36][R6.64] ;  /* 0x0000002406067981 */ /* 0x001ea4000c1e1b00 */
[----:B--2---:R-:W-:-:S04]  /*0a00*/  ISETP.NE.U32.AND P0, PT, R6, RZ, PT ;  /* 0x000000ff0600720c */ /* 0x004fc80003f05070 */
[----:B------:R-:W-:-:S13]  /*0a10*/  ISETP.NE.AND.EX P0, PT, R7, RZ, PT, P0 ;  /* 0x000000ff0700720c */ /* 0x000fda0003f05300 */
[----:B------:R-:W-:Y:S05]  /*0a20*/  @!P0 BRA `(.L_x_4) ;  /* 0x0000000000088947 */ /* 0x000fea0003800000 */
[----:B------:R1:W5:Y:S01]  /*0a30*/  LD.E R56, desc[UR36][R6.64] ;  /* 0x0000002406387980 */ /* 0x000362000c101900 */
[----:B------:R-:W-:Y:S05]  /*0a40*/  BRA `(.L_x_5) ;  /* 0x0000000000247947 */ /* 0x000fea0003800000 */
.L_x_4:
[----:B------:R-:W-:Y:S02]  /*0a50*/  ULDC.64 UR4, c[0x0][0x588] ;  /* 0x0001620000047ab9 */ /* 0x000fe40000000a00 */
[----:B------:R-:W-:-:S04]  /*0a60*/  ISETP.NE.U32.AND P0, PT, RZ, UR4, PT ;  /* 0x00000004ff007c0c */ /* 0x000fc8000bf05070 */
[----:B------:R-:W-:-:S13]  /*0a70*/  ISETP.NE.AND.EX P0, PT, RZ, UR5, PT, P0 ;  /* 0x00000005ff007c0c */ /* 0x000fda000bf05300 */
[----:B------:R-:W-:Y:S05]  /*0a80*/  @!P0 BRA `(.L_x_6) ;  /* 0x00000000000c8947 */ /* 0x000fea0003800000 */
[----:B------:R-:W0:Y:S02]  /*0a90*/  LDC.64 R56, c[0x0][0x588] ;  /* 0x00016200ff387b82 */ /* 0x000e240000000a00 */
[----:B0-----:R0:W5:Y:S01]  /*0aa0*/  LDG.E R56, desc[UR36][R56.64] ;  /* 0x0000002438387981 */ /* 0x001162000c1e1900 */
[----:B------:R-:W-:Y:S05]  /*0ab0*/  BRA `(.L_x_5) ;  /* 0x0000000000087947 */ /* 0x000fea0003800000 */
.L_x_6:
[----:B------:R-:W-:Y:S02]  /*0ac0*/  ULDC UR4, c[0x0][0x580] ;  /* 0x0001600000047ab9 */ /* 0x000fe40000000800 */
[----:B------:R-:W-:-:S07]  /*0ad0*/  IMAD.U32 R56, RZ, RZ, UR4 ;  /* 0x00000004ff387e24 */ /* 0x000fce000f8e00ff */
.L_x_5:
[----:B------:R-:W-:Y:S02]  /*0ae0*/  ULDC.64 UR4, c[0x0][0x5a0] ;  /* 0x0001680000047ab9 */ /* 0x000fe40000000a00 */
[----:B------:R-:W-:-:S04]  /*0af0*/  ISETP.NE.U32.AND P0, PT, RZ, UR4, PT ;  /* 0x00000004ff007c0c */ /* 0x000fc8000bf05070 */
[----:B------:R-:W-:-:S13]  /*0b00*/  ISETP.NE.AND.EX P0, PT, RZ, UR5, PT, P0 ;  /* 0x00000005ff007c0c */ /* 0x000fda000bf05300 */
[----:B------:R-:W-:Y:S05]  /*0b10*/  @!P0 BRA `(.L_x_7) ;  /* 0x00000000001c8947 */ /* 0x000fea0003800000 */
[----:B-1----:R-:W1:Y:S02]  /*0b20*/  LDC.64 R6, c[0x0][0x5a0] ;  /* 0x00016800ff067b82 */ /* 0x002e640000000a00 */
[----:B-1----:R-:W2:Y:S02]  /*0b30*/  LDG.E.64 R6, desc[UR36][R6.64] ;  /* 0x0000002406067981 */ /* 0x002ea4000c1e1b00 */
[----:B--2---:R-:W-:-:S04]  /*0b40*/  ISETP.NE.U32.AND P0, PT, R6, RZ, PT ;  /* 0x000000ff0600720c */ /* 0x004fc80003f05070 */
[----:B------:R-:W-:-:S13]  /*0b50*/  ISETP.NE.AND.EX P0, PT, R7, RZ, PT, P0 ;  /* 0x000000ff0700720c */ /* 0x000fda0003f05300 */
[----:B------:R-:W-:Y:S05]  /*0b60*/  @!P0 BRA `(.L_x_7) ;  /* 0x0000000000088947 */ /* 0x000fea0003800000 */
[----:B0-----:R2:W5:Y:S01]  /*0b70*/  LD.E R57, desc[UR36][R6.64] ;  /* 0x0000002406397980 */ /* 0x001562000c101900 */
[----:B------:R-:W-:Y:S05]  /*0b80*/  BRA `(.L_x_8) ;  /* 0x0000000000247947 */ /* 0x000fea0003800000 */
.L_x_7:
[----:B------:R-:W-:Y:S02]  /*0b90*/  ULDC.64 UR4, c[0x0][0x590] ;  /* 0x0001640000047ab9 */ /* 0x000fe40000000a00 */
[----:B------:R-:W-:-:S04]  /*0ba0*/  ISETP.NE.U32.AND P0, PT, RZ, UR4, PT ;  /* 0x00000004ff007c0c */ /* 0x000fc8000bf05070 */
[----:B------:R-:W-:-:S13]  /*0bb0*/  ISETP.NE.AND.EX P0, PT, RZ, UR5, PT, P0 ;  /* 0x00000005ff007c0c */ /* 0x000fda000bf05300 */
[----:B------:R-:W-:Y:S05]  /*0bc0*/  @!P0 BRA `(.L_x_9) ;  /* 0x00000000000c8947 */ /* 0x000fea0003800000 */
[----:B-1----:R-:W0:Y:S02]  /*0bd0*/  LDC.64 R6, c[0x0][0x590] ;  /* 0x00016400ff067b82 */ /* 0x002e240000000a00 */
[----:B0-----:R0:W5:Y:S01]  /*0be0*/  LDG.E R57, desc[UR36][R6.64] ;  /* 0x0000002406397981 */ /* 0x001162000c1e1900 */
[----:B------:R-:W-:Y:S05]  /*0bf0*/  BRA `(.L_x_8) ;  /* 0x0000000000087947 */ /* 0x000fea0003800000 */
.L_x_9:
[----:B------:R-:W-:Y:S02]  /*0c00*/  ULDC UR4, c[0x0][0x584] ;  /* 0x0001610000047ab9 */ /* 0x000fe40000000800 */
[----:B0-----:R-:W-:-:S07]  /*0c10*/  IMAD.U32 R57, RZ, RZ, UR4 ;  /* 0x00000004ff397e24 */ /* 0x001fce000f8e00ff */
.L_x_8:
[----:B------:R-:W3:Y:S01]  /*0c20*/  LDC R2, c[0x0][0x65c] ;  /* 0x00019700ff027b82 */ /* 0x000ee20000000800 */
[----:B------:R-:W4:Y:S01]  /*0c30*/  S2R R14, SR_CTAID.Y ;  /* 0x00000000000e7919 */ /* 0x000f220000002600 */
[----:B------:R-:W-:Y:S01]  /*0c40*/  ULDC UR6, c[0x0][0x28c] ;  /* 0x0000a30000067ab9 */ /* 0x000fe20000000800 */
[----:B------:R-:W-:Y:S01]  /*0c50*/  ISETP.NE.AND P0, PT, R8, 0x2, PT ;  /* 0x000000020800780c */ /* 0x000fe20003f05270 */
[----:B------:R-:W-:Y:S01]  /*0c60*/  UIADD3 UR6, UR6, 0x1f, URZ ;  /* 0x0000001f06067890 */ /* 0x000fe2000fffe03f */
[----:B012---:R-:W0:Y:S01]  /*0c70*/  S2R R6, SR_CTAID.X ;  /* 0x0000000000067919 */ /* 0x007e220000002500 */
[----:B------:R-:W-:Y:S01]  /*0c80*/  IMAD.MOV.U32 R7, RZ, RZ, RZ ;  /* 0x000000ffff077224 */ /* 0x000fe200078e00ff */
[----:B------:R-:W-:Y:S01]  /*0c90*/  UMOV UR39, URZ ;  /* 0x0000003f00277c82 */ /* 0x000fe20008000000 */
[----:B------:R-:W-:Y:S01]  /*0ca0*/  USHF.R.S32.HI UR7, URZ, 0x1f, UR6 ;  /* 0x0000001f3f077899 */ /* 0x000fe20008011406 */
[----:B------:R-:W-:Y:S01]  /*0cb0*/  UMOV UR38, URZ ;  /* 0x0000003f00267c82 */ /* 0x000fe20008000000 */
[----:B------:R-:W-:-:S02]  /*0cc0*/  ULDC.64 UR8, c[0x0][0x650] ;  /* 0x0001940000087ab9 */ /* 0x000fc40000000a00 */
[----:B------:R-:W-:-:S04]  /*0cd0*/  ULEA.HI UR7, UR7, UR6, URZ, 0x5 ;  /* 0x0000000607077291 */ /* 0x000fc8000f8f283f */
[----:B------:R-:W-:Y:S01]  /*0ce0*/  USHF.R.S32.HI UR40, URZ, 0x5, UR7 ;  /* 0x000000053f287899 */ /* 0x000fe20008011407 */
[----:B---3--:R-:W-:-:S13]  /*0cf0*/  ISETP.NE.AND P1, PT, R2, 0x1, PT ;  /* 0x000000010200780c */ /* 0x008fda0003f25270 */
[----:B------:R-:W0:Y:S01]  /*0d00*/  @P1 LDC R19, c[0x0][0x10] ;  /* 0x00000400ff131b82 */ /* 0x000e220000000800 */
[----:B----4-:R-:W-:Y:S02]  /*0d10*/  @P1 IMAD.MOV.U32 R8, RZ, RZ, R14 ;  /* 0x000000ffff081224 */ /* 0x010fe400078e000e */
[----:B------:R-:W-:Y:S02]  /*0d20*/  @P1 IMAD.MOV.U32 R9, RZ, RZ, RZ ;  /* 0x000000ffff091224 */ /* 0x000fe400078e00ff */
[----:B------:R-:W-:-:S03]  /*0d30*/  @P1 IMAD.MOV.U32 R17, RZ, RZ, RZ ;  /* 0x000000ffff111224 */ /* 0x000fc600078e00ff */
[----:B------:R-:W1:Y:S01]  /*0d40*/  @!P1 LDC R11, c[0x0][0xc] ;  /* 0x00000300ff0b9b82 */ /* 0x000e620000000800 */
[----:B------:R-:W-:Y:S01]  /*0d50*/  ULDC UR4, c[0x0][0xc] ;  /* 0x0000030000047ab9 */ /* 0x000fe20000000800 */
[----:B------:R-:W-:Y:S02]  /*0d60*/  ULDC UR5, c[0x0][0x10] ;  /* 0x0000040000057ab9 */ /* 0x000fe40000000800 */
[----:B------:R-:W-:-:S04]  /*0d70*/  UIMAD.WIDE.U32 UR4, UR4, UR5, URZ ;  /* 0x00000005040472a5 */ /* 0x000fc8000f8e003f */
[----:B------:R-:W2:Y:S01]  /*0d80*/  LDC R2, c[0x0][0x14] ;  /* 0x00000500ff027b82 */ /* 0x000ea20000000800 */
[----:B0-----:R-:W-:-:S04]  /*0d90*/  @P1 IMAD.WIDE.U32 R18, R6, R19, R8 ;  /* 0x0000001306121225 */ /* 0x001fc800078e0008 */
[----:B------:R-:W-:Y:S02]  /*0da0*/  @P1 IMAD.IADD R17, R19, 0x1, R17 ;  /* 0x0000000113111824 */ /* 0x000fe400078e0211 */
[----:B-1----:R-:W-:-:S04]  /*0db0*/  @!P1 IMAD.WIDE.U32 R8, R11, R14, R6 ;  /* 0x0000000e0b089225 */ /* 0x002fc800078e0006 */
[----:B------:R-:W-:Y:S02]  /*0dc0*/  @!P1 IMAD.MOV.U32 R18, RZ, RZ, R8 ;  /* 0x000000ffff129224 */ /* 0x000fe400078e0008 */
[----:B------:R-:W-:Y:S02]  /*0dd0*/  @!P1 IMAD.MOV.U32 R17, RZ, RZ, R9 ;  /* 0x000000ffff119224 */ /* 0x000fe400078e0009 */
[----:B--2---:R-:W-:-:S04]  /*0de0*/  IMAD.WIDE.U32 R12, R2, UR4, RZ ;  /* 0x00000004020c7c25 */ /* 0x004fc8000f8e00ff */
[----:B------:R-:W-:Y:S01]  /*0df0*/  IMAD R23, R2, UR5, RZ ;  /* 0x0000000502177c24 */ /* 0x000fe2000f8e02ff */
[----:B------:R0:W-:Y:S03]  /*0e00*/  STL.64 [R1], R12 ;  /* 0x0000000c01007387 */ /* 0x0001e60000100a00 */
[----:B------:R-:W-:Y:S01]  /*0e10*/  IMAD.IADD R23, R13, 0x1, R23 ;  /* 0x000000010d177824 */ /* 0x000fe200078e0217 */
[----:B------:R-:W-:Y:S06]  /*0e20*/  @P0 BRA `(.L_x_10) ;  /* 0x0000000000200947 */ /* 0x000fec0003800000 */
[----:B------:R-:W-:Y:S01]  /*0e30*/  UISETP.GE.U32.AND UP0, UPT, UR40, 0x1c, UPT ;  /* 0x0000001c2800788c */ /* 0x000fe2000bf06070 */
[----:B------:R-:W-:Y:S01]  /*0e40*/  IADD3 R18, P0, R18, R12, RZ ;  /* 0x0000000c12127210 */ /* 0x000fe20007f1e0ff */
[----:B------:R-:W-:Y:S01]  /*0e50*/  USHF.R.U32.HI UR4, URZ, 0x2, UR40 ;  /* 0x000000023f047899 */ /* 0x000fe20008011628 */
[----:B------:R-:W-:-:S03]  /*0e60*/  UMOV UR38, URZ ;  /* 0x0000003f00267c82 */ /* 0x000fc60008000000 */
[----:B------:R-:W-:Y:S01]  /*0e70*/  UIMAD.WIDE.U32 UR4, UR4, 0x24924925, URZ ;  /* 0x24924925040478a5 */ /* 0x000fe2000f8e003f */
[----:B------:R-:W-:-:S03]  /*0e80*/  IMAD.X R17, R23, 0x1, R17, P0 ;  /* 0x0000000117117824 */ /* 0x000fc600000e0611 */
[----:B------:R-:W-:Y:S02]  /*0e90*/  UIMAD UR39, UR5, -0x1c, UR40 ;  /* 0xffffffe4052778a4 */ /* 0x000fe4000f8e0228 */
[----:B------:R-:W-:-:S12]  /*0ea0*/  @UP0 ULOP3.LUT UR38, UR5, 0x1, URZ, 0xc0, !UPT ;  /* 0x0000000105260892 */ /* 0x000fd8000f8ec03f */
.L_x_10:
[----:B------:R-:W-:Y:S01]  /*0eb0*/  ISETP.GE.U32.AND P0, PT, R18, UR8, PT ;  /* 0x0000000812007c0c */ /* 0x000fe2000bf06070 */
[----:B------:R-:W-:Y:S01]  /*0ec0*/  IMAD.MOV.U32 R19, RZ, RZ, -0x1 ;  /* 0xffffffffff137424 */ /* 0x000fe200078e00ff */
[----:B------:R-:W-:Y:S01]  /*0ed0*/  PRMT R8, RZ, 0x7610, R8 ;  /* 0x00007610ff087816 */ /* 0x000fe20000000008 */
[----:B------:R-:W-:Y:S01]  /*0ee0*/  IMAD.MOV.U32 R22, RZ, RZ, -0x1 ;  /* 0xffffffffff167424 */ /* 0x000fe200078e00ff */
[----:B------:R-:W-:Y:S01]  /*0ef0*/  ISETP.GE.U32.AND.EX P0, PT, R17, UR9, PT, P0 ;  /* 0x0000000911007c0c */ /* 0x000fe2000bf06100 */
[----:B------:R-:W-:-:S12]  /*0f00*/  IMAD.MOV.U32 R2, RZ, RZ, -0x1 ;  /* 0xffffffffff027424 */ /* 0x000fd800078e00ff */
[----:B------:R-:W-:Y:S05]  /*0f10*/  @P0 BRA `(.L_x_11) ;  /* 0x00000004005c0947 */ /* 0x000fea0003800000 */
[----:B------:R-:W1:Y:S01]  /*0f20*/  LDC.64 R20, c[0x0][0x628] ;  /* 0x00018a00ff147b82 */ /* 0x000e620000000a00 */
[----:B------:R-:W-:Y:S02]  /*0f30*/  IMAD.MOV.U32 R8, RZ, RZ, R18 ;  /* 0x000000ffff087224 */ /* 0x000fe400078e0012 */
[----:B------:R-:W-:-:S05]  /*0f40*/  IMAD.MOV.U32 R9, RZ, RZ, R17 ;  /* 0x000000ffff097224 */ /* 0x000fca00078e0011 */
[----:B------:R-:W2:Y:S08]  /*0f50*/  LDC R2, c[0x0][0x630] ;  /* 0x00018c00ff027b82 */ /* 0x000eb00000000800 */
[----:B------:R-:W3:Y:S01]  /*0f60*/  LDC.64 R24, c[0x0][0x620] ;  /* 0x00018800ff187b82 */ /* 0x000ee20000000a00 */
[----:B-1----:R-:W-:-:S04]  /*0f70*/  ISETP.NE.U32.AND P0, PT, R20, RZ, PT ;  /* 0x000000ff1400720c */ /* 0x002fc80003f05070 */
[----:B------:R-:W-:-:S13]  /*0f80*/  ISETP.NE.AND.EX P0, PT, R21, RZ, PT, P0 ;  /* 0x000000ff1500720c */ /* 0x000fda0003f05300 */
[----:B--23--:R-:W-:Y:S05]  /*0f90*/  @!P0 BRA `(.L_x_12) ;  /* 0x0000000000288947 */ /* 0x00cfea0003800000 */
[----:B0-----:R-:W0:Y:S02]  /*0fa0*/  LDC R13, c[0x0][0x634] ;  /* 0x00018d00ff0d7b82 */ /* 0x001e240000000800 */
[----:B0-----:R-:W-:-:S05]  /*0fb0*/  IADD3 R13, P0, R18, R13, RZ ;  /* 0x0000000d120d7210 */ /* 0x001fca0007f1e0ff */
[----:B------:R-:W-:-:S04]  /*0fc0*/  IMAD.X R15, RZ, RZ, R17, P0 ;  /* 0x000000ffff0f7224 */ /* 0x000fc800000e0611 */
[----:B------:R-:W-:-:S04]  /*0fd0*/  IMAD.WIDE.U32 R8, R15, R20, RZ ;  /* 0x000000140f087225 */ /* 0x000fc800078e00ff */
[----:B------:R-:W-:-:S04]  /*0fe0*/  IMAD.WIDE.U32 R10, P0, R13, R21, R8 ;  /* 0x000000150d0a7225 */ /* 0x000fc80007800008 */
[----:B------:R-:W-:-:S04]  /*0ff0*/  IMAD.WIDE.U32 R8, R13, R20, RZ ;  /* 0x000000140d087225 */ /* 0x000fc800078e00ff */
[----:B------:R-:W-:Y:S01]  /*1000*/  IMAD.X R13, RZ, RZ, RZ, P0 ;  /* 0x000000ffff0d7224 */ /* 0x000fe200000e06ff */
[----:B------:R-:W-:Y:S01]  /*1010*/  IADD3 RZ, P0, R9, R10, RZ ;  /* 0x0000000a09ff7210 */ /* 0x000fe20007f1e0ff */
[----:B------:R-:W-:-:S04]  /*1020*/  IMAD.MOV.U32 R12, RZ, RZ, R11 ;  /* 0x000000ffff0c7224 */ /* 0x000fc800078e000b */
[----:B------:R-:W-:-:S08]  /*1030*/  IMAD.WIDE.U32.X R8, R15, R21, R12, P0 ;  /* 0x000000150f087225 */ /* 0x000fd000000e040c */
.L_x_12:
[-CC-:B------:R-:W-:Y:S01]  /*1040*/  SHF.R.U64 R31, R8, R2.reuse, R9.reuse ;  /* 0x00000002081f7219 */ /* 0x180fe20000001209 */
[----:B0-----:R-:W0:Y:S01]  /*1050*/  LDC R12, c[0x0][0x618] ;  /* 0x00018600ff0c7b82 */ /* 0x001e220000000800 */
[----:B------:R-:W-:Y:S01]  /*1060*/  SHF.R.U32.HI R7, RZ, R2, R9 ;  /* 0x00000002ff077219 */ /* 0x000fe20000011609 */
[----:B------:R-:W-:Y:S01]  /*1070*/  ULDC UR4, c[0x0][0x150] ;  /* 0x0000540000047ab9 */ /* 0x000fe20000000800 */
[----:B------:R-:W-:Y:S01]  /*1080*/  IADD3 R11, P0, RZ, -R31, RZ ;  /* 0x8000001fff0b7210 */ /* 0x000fe20007f1e0ff */
[----:B------:R-:W-:Y:S01]  /*1090*/  IMAD.MOV.U32 R19, RZ, RZ, R17 ;  /* 0x000000ffff137224 */ /* 0x000fe200078e0011 */
[----:B------:R-:W-:-:S03]  /*10a0*/  I2FP.F32.U32 R2, R6 ;  /* 0x0000000600027245 */ /* 0x000fc60000201000 */
[----:B------:R-:W1:Y:S01]  /*10b0*/  LDC.64 R26, c[0x0][0x640] ;  /* 0x00019000ff1a7b82 */ /* 0x000e620000000a00 */
[----:B------:R-:W-:Y:S02]  /*10c0*/  IMAD.X R13, RZ, RZ, ~R7, P0 ;  /* 0x000000ffff0d7224 */ /* 0x000fe400000e0e07 */
[----:B------:R-:W-:Y:S01]  /*10d0*/  FMUL R2, R2, UR4 ;  /* 0x0000000402027c20 */ /* 0x000fe20008400000 */
[----:B------:R-:W-:Y:S01]  /*10e0*/  IMAD.WIDE.U32 R8, R11, R24, R18 ;  /* 0x000000180b087225 */ /* 0x000fe200078e0012 */
[----:B------:R-:W-:-:S03]  /*10f0*/  ULDC UR4, c[0x0][0x154] ;  /* 0x0000550000047ab9 */ /* 0x000fc60000000800 */
[----:B------:R-:W-:Y:S01]  /*1100*/  IMAD R10, R13, R24, RZ ;  /* 0x000000180d0a7224 */ /* 0x000fe200078e02ff */
[----:B------:R-:W2:Y:S01]  /*1110*/  LDC R7, c[0x0][0x144] ;  /* 0x00005100ff077b82 */ /* 0x000ea20000000800 */
[----:B------:R-:W3:Y:S02]  /*1120*/  F2I.U32.TRUNC.NTZ R2, R2 ;  /* 0x0000000200027305 */ /* 0x000ee4000020f000 */
[----:B------:R-:W-:-:S04]  /*1130*/  IMAD R11, R11, R25, R10 ;  /* 0x000000190b0b7224 */ /* 0x000fc800078e020a */
[----:B------:R-:W-:Y:S01]  /*1140*/  IMAD.IADD R9, R9, 0x1, R11 ;  /* 0x0000000109097824 */ /* 0x000fe200078e020b */
[----:B------:R-:W4:Y:S01]  /*1150*/  LDC R22, c[0x0][0x608] ;  /* 0x00018200ff167b82 */ /* 0x000f220000000800 */
[----:B------:R-:W-:-:S03]  /*1160*/  IMAD.MOV.U32 R11, RZ, RZ, -0x1 ;  /* 0xffffffffff0b7424 */ /* 0x000fc600078e00ff */
[--C-:B0-----:R-:W-:Y:S02]  /*1170*/  SHF.R.U64 R20, R8, R12, R9.reuse ;  /* 0x0000000c08147219 */ /* 0x101fe40000001209 */
[----:B------:R-:W-:Y:S02]  /*1180*/  I2FP.F32.U32 R8, R14 ;  /* 0x0000000e00087245 */ /* 0x000fe40000201000 */
[----:B------:R-:W0:Y:S01]  /*1190*/  LDC R24, c[0x0][0x658] ;  /* 0x00019600ff187b82 */ /* 0x000e220000000800 */
[----:B-1----:R-:W-:Y:S01]  /*11a0*/  ISETP.NE.U32.AND P0, PT, R26, RZ, PT ;  /* 0x000000ff1a00720c */ /* 0x002fe20003f05070 */
[----:B---3--:R-:W-:Y:S02]  /*11b0*/  IMAD.MOV R10, RZ, RZ, -R2 ;  /* 0x000000ffff0a7224 */ /* 0x008fe400078e0a02 */
[----:B------:R-:W-:Y:S01]  /*11c0*/  FMUL R8, R8, UR4 ;  /* 0x0000000408087c20 */ /* 0x000fe20008400000 */
[----:B------:R-:W-:Y:S02]  /*11d0*/  SHF.R.U32.HI R9, RZ, R12, R9 ;  /* 0x0000000cff097219 */ /* 0x000fe40000011609 */
[----:B------:R-:W-:Y:S01]  /*11e0*/  ISETP.NE.AND.EX P0, PT, R27, RZ, PT, P0 ;  /* 0x000000ff1b00720c */ /* 0x000fe20003f05300 */
[----:B------:R1:W3:Y:S01]  /*11f0*/  F2I.U32.TRUNC.NTZ R15, R8 ;  /* 0x00000008000f7305 */ /* 0x0002e2000020f000 */
[----:B------:R-:W1:Y:S01]  /*1200*/  LDC R19, c[0x0][0x148] ;  /* 0x00005200ff137b82 */ /* 0x000e620000000800 */
[----:B--2---:R-:W-:-:S07]  /*1210*/  IMAD R2, R7, R10, R6 ;  /* 0x0000000a07027224 */ /* 0x004fce00078e0206 */
[----:B------:R-:W2:Y:S01]  /*1220*/  LDC R25, c[0x0][0x600] ;  /* 0x00018000ff197b82 */ /* 0x000ea20000000800 */
[-CC-:B----4-:R-:W-:Y:S02]  /*1230*/  SHF.R.U64 R32, R20, R22.reuse, R9.reuse ;  /* 0x0000001614207219 */ /* 0x190fe40000001209 */
[----:B------:R-:W-:Y:S01]  /*1240*/  SHF.R.U32.HI R7, RZ, R22, R9 ;  /* 0x00000016ff077219 */ /* 0x000fe20000011609 */
[----:B------:R-:W-:-:S04]  /*1250*/  IMAD.MOV.U32 R9, RZ, RZ, 0x1 ;  /* 0x00000001ff097424 */ /* 0x000fc800078e00ff */
[----:B------:R-:W4:Y:S01]  /*1260*/  LDC R28, c[0x0][0x648] ;  /* 0x00019200ff1c7b82 */ /* 0x000f220000000800 */
[-C--:B0-----:R-:W-:Y:S02]  /*1270*/  SHF.L.U32 R6, R11, R24.reuse, RZ ;  /* 0x000000180b067219 */ /* 0x081fe400000006ff */
[--C-:B------:R-:W-:Y:S02]  /*1280*/  SHF.R.U64 R22, R32, R24, R7.reuse ;  /* 0x0000001820167219 */ /* 0x100fe40000001207 */
[----:B------:R-:W-:Y:S02]  /*1290*/  LOP3.LUT R13, RZ, R6, RZ, 0x33, !PT ;  /* 0x00000006ff0d7212 */ /* 0x000fe400078e33ff */
[-C--:B------:R-:W-:Y:S01]  /*12a0*/  SHF.R.U32.HI R7, RZ, R24.reuse, R7 ;  /* 0x00000018ff077219 */ /* 0x080fe20000011607 */
[----:B------:R-:W0:Y:S01]  /*12b0*/  LDC R29, c[0x0][0x638] ;  /* 0x00018e00ff1d7b82 */ /* 0x000e220000000800 */
[----:B------:R-:W-:Y:S01]  /*12c0*/  SHF.L.U32 R12, R9, R24, RZ ;  /* 0x00000018090c7219 */ /* 0x000fe200000006ff */
[----:B------:R-:W-:-:S06]  /*12d0*/  IMAD.MOV.U32 R6, RZ, RZ, R22 ;  /* 0x000000ffff067224 */ /* 0x000fcc00078e0016 */
[----:B------:R-:W0:Y:S01]  /*12e0*/  LDC R30, c[0x0][0x610] ;  /* 0x00018400ff1e7b82 */ /* 0x000e220000000800 */
[----:B-1-3--:R-:W-:Y:S05]  /*12f0*/  @!P0 BRA `(.L_x_13) ;  /* 0x0000000000288947 */ /* 0x00afea0003800000 */
[----:B------:R-:W1:Y:S02]  /*1300*/  LDC R11, c[0x0][0x64c] ;  /* 0x00019300ff0b7b82 */ /* 0x000e640000000800 */
[----:B-1----:R-:W-:-:S05]  /*1310*/  IADD3 R11, P0, R22, R11, RZ ;  /* 0x0000000b160b7210 */ /* 0x002fca0007f1e0ff */
        /* <DEDUP_REMOVED lines=8> */
.L_x_13:
[----:B----4-:R-:W-:Y:S01]  /*13a0*/  SHF.R.U64 R6, R6, R28, R7 ;  /* 0x0000001c06067219 */ /* 0x010fe20000001207 */
[----:B--2---:R-:W-:Y:S01]  /*13b0*/  VIADD R7, R25, 0xffffffff ;  /* 0xffffffff19077836 */ /* 0x004fe20000000000 */
[----:B------:R-:W-:Y:S01]  /*13c0*/  LOP3.LUT R13, R32, R13, RZ, 0xc0, !PT ;  /* 0x0000000d200d7212 */ /* 0x000fe200078ec0ff */
[----:B------:R-:W-:Y:S02]  /*13d0*/  IMAD.MOV R15, RZ, RZ, -R15 ;  /* 0x000000ffff0f7224 */ /* 0x000fe400078e0a0f */
[----:B------:R-:W-:Y:S01]  /*13e0*/  IMAD.MOV R8, RZ, RZ, -R6 ;  /* 0x000000ffff087224 */ /* 0x000fe200078e0a06 */
[----:B------:R-:W-:Y:S01]  /*13f0*/  LOP3.LUT R7, R20, R7, RZ, 0xc0, !PT ;  /* 0x0000000714077212 */ /* 0x000fe200078ec0ff */
[----:B------:R-:W-:Y:S02]  /*1400*/  IMAD R13, R12, R6, R13 ;  /* 0x000000060c0d7224 */ /* 0x000fe400078e020d */
[----:B------:R-:W-:Y:S02]  /*1410*/  @P1 IMAD R2, R19, R15, R14 ;  /* 0x0000000f13021224 */ /* 0x000fe400078e020e */
[----:B0-----:R-:W-:-:S02]  /*1420*/  IMAD R6, R8, R29, R22 ;  /* 0x0000001d08067224 */ /* 0x001fc400078e0216 */
[----:B------:R-:W-:Y:S02]  /*1430*/  IMAD R2, R13, R30, R2 ;  /* 0x0000001e0d027224 */ /* 0x000fe400078e0202 */
[----:B------:R-:W-:Y:S02]  /*1440*/  IMAD R19, R6, R25, R7 ;  /* 0x0000001906137224 */ /* 0x000fe400078e0207 */
[----:B------:R-:W-:-:S03]  /*1450*/  IMAD.MOV.U32 R8, RZ, RZ, 0x1 ;  /* 0x00000001ff087424 */ /* 0x000fc600078e00ff */
[----:B------:R-:W-:Y:S02]  /*1460*/  SEL R22, R19, R2, !P1 ;  /* 0x0000000213167207 */ /* 0x000fe40004800000 */
[----:B------:R-:W-:Y:S01]  /*1470*/  SEL R19, R2, R19, !P1 ;  /* 0x0000001302137207 */ /* 0x000fe20004800000 */
[----:B------:R-:W-:-:S07]  /*1480*/  IMAD.MOV.U32 R2, RZ, RZ, R31 ;  /* 0x000000ffff027224 */ /* 0x000fce00078e001f */
.L_x_11:
[----:B------:R-:W-:Y:S05]  /*1490*/  @!P2 BRA `(.L_x_14) ;  /* 0x000000340090a947 */ /* 0x000fea0003800000 */
[----:B------:R-:W-:-:S13]  /*14a0*/  ISETP.GT.U32.AND P0, PT, R33, 0x1, PT ;  /* 0x000000012100780c */ /* 0x000fda0003f04070 */
[----:B------:R-:W-:Y:S05]  /*14b0*/  @P0 EXIT ;  /* 0x000000000000094d */ /* 0x000fea0003800000 */
.L_x_15:
[----:B------:R-:W-:-:S08]  /*14c0*/  NOP ;  /* 0x0000000000007918 */ /* 0x000fd00000000000 */
[----:B------:R-:W1:Y:S02]  /*14d0*/  USETMAXREG.TRY_ALLOC.CTAPOOL UP0, 0xe8 ;  /* 0x000000e8000079c8 */ /* 0x000e640008000600 */
[----:B-1----:R-:W-:-:S13]  /*14e0*/  PLOP3.LUT P0, PT, PT, PT, UP0, 0x80, 0x0 ;  /* 0x000000000000781c */ /* 0x002fda0003f0f008 */
[----:B------:R-:W-:Y:S05]  /*14f0*/  @!P0 BRA `(.L_x_15) ;  /* 0xfffffffc00f08947 */ /* 0x000fea000383ffff */
[----:B------:R-:W-:-:S13]  /*1500*/  LOP3.LUT P0, RZ, R8, 0xff, RZ, 0xc0, !PT ;  /* 0x000000ff08ff7812 */ /* 0x000fda000780c0ff */
[----:B------:R-:W-:Y:S05]  /*1510*/  @!P0 EXIT ;  /* 0x000000000000894d */ /* 0x000fea0003800000 */
[----:B------:R-:W1:Y:S01]  /*1520*/  S2UR UR4, SR_CgaCtaId ;  /* 0x00000000000479c3 */ /* 0x000e620000008800 */
[----:B------:R-:W-:Y:S01]  /*1530*/  VIADD R6, R5, 0xffffffff ;  /* 0xffffffff05067836 */ /* 0x000fe20000000000 */
[----:B------:R-:W-:Y:S01]  /*1540*/  SHF.R.S32.HI R0, RZ, 0x1f, R3 ;  /* 0x0000001fff007819 */ /* 0x000fe20000011403 */
[----:B------:R-:W-:Y:S01]  /*1550*/  UMOV UR41, 0x400 ;  /* 0x0000040000297882 */ /* 0x000fe20000000000 */
[----:B------:R-:W-:Y:S01]  /*1560*/  UISETP.LT.AND UP0, UPT, UR40, 0x1, UPT ;  /* 0x000000012800788c */ /* 0x000fe2000bf01270 */
[----:B------:R-:W-:Y:S01]  /*1570*/  LOP3.LUT R70, R16, 0x1, RZ, 0xfc, !PT ;  /* 0x0000000110467812 */ /* 0x000fe200078efcff */
[----:B------:R-:W-:Y:S01]  /*1580*/  ULDC UR6, c[0x0][0x284] ;  /* 0x0000a10000067ab9 */ /* 0x000fe20000000800 */
[----:B------:R-:W-:Y:S01]  /*1590*/  R2UR UR42, R6 ;  /* 0x00000000062a72ca */ /* 0x000fe200000e0000 */
[----:B------:R-:W-:Y:S01]  /*15a0*/  USEL UR43, UR40, 0x1, UP0 ;  /* 0x00000001282b7887 */ /* 0x000fe20008000000 */
[CC--:B------:R-:W-:Y:S01]  /*15b0*/  LEA.HI R4, R0.reuse, R3.reuse, RZ, 0x2 ;  /* 0x0000000300047211 */ /* 0x0c0fe200078f10ff */
[----:B------:R-:W-:Y:S01]  /*15c0*/  USHF.L.U32 UR46, UR40, 0x1, URZ ;  /* 0x00000001282e7899 */ /* 0x000fe2000800063f */
[----:B------:R-:W-:Y:S01]  /*15d0*/  LEA.HI R0, R0, R3, RZ, 0x5 ;  /* 0x0000000300007211 */ /* 0x000fe200078f28ff */
[----:B------:R-:W-:Y:S01]  /*15e0*/  UIADD3 UR43, -UR43, UR40, URZ ;  /* 0x000000282b2b7290 */ /* 0x000fe2000fffe13f */
[----:B------:R-:W-:-:S02]  /*15f0*/  SHF.R.S32.HI R58, RZ, 0x2, R4 ;  /* 0x00000002ff3a7819 */ /* 0x000fc40000011404 */
[----:B------:R-:W-:Y:S02]  /*1600*/  SHF.R.S32.HI R5, RZ, 0x1f, R4 ;  /* 0x0000001fff057819 */ /* 0x000fe40000011404 */
[----:B------:R-:W-:Y:S02]  /*1610*/  LOP3.LUT R60, R4, 0xfffffffc, RZ, 0xc0, !PT ;  /* 0xfffffffc043c7812 */ /* 0x000fe400078ec0ff */
[----:B------:R-:W-:Y:S01]  /*1620*/  LEA.HI R5, R5, R58, RZ, 0x3 ;  /* 0x0000003a05057211 */ /* 0x000fe200078f18ff */
[----:B------:R-:W-:Y:S01]  /*1630*/  USHF.L.U32 UR42, UR42, 0x3, URZ ;  /* 0x000000032a2a7899 */ /* 0x000fe2000800063f */
[----:B------:R-:W-:Y:S01]  /*1640*/  ISETP.NE.AND P0, PT, R6, RZ, PT ;  /* 0x000000ff0600720c */ /* 0x000fe20003f05270 */
[----:B------:R-:W-:Y:S01]  /*1650*/  IMAD.IADD R60, R3, 0x1, -R60 ;  /* 0x00000001033c7824 */ /* 0x000fe200078e0a3c */
[----:B------:R-:W-:Y:S01]  /*1660*/  LOP3.LUT R5, R5, 0xfffffff8, RZ, 0xc0, !PT ;  /* 0xfffffff805057812 */ /* 0x000fe200078ec0ff */
[----:B-1----:R-:W-:Y:S01]  /*1670*/  ULEA UR41, UR4, UR41, 0x18 ;  /* 0x0000002904297291 */ /* 0x002fe2000f8ec03f */
[----:B------:R-:W-:Y:S01]  /*1680*/  SEL R71, RZ, 0x1, P0 ;  /* 0x00000001ff477807 */ /* 0x000fe20000000000 */
[----:B------:R-:W-:-:S02]  /*1690*/  IMAD.U32 R62, RZ, RZ, UR42 ;  /* 0x0000002aff3e7e24 */ /* 0x000fc4000f8e00ff */
[----:B------:R-:W-:Y:S01]  /*16a0*/  UIADD3 UR47, UR41, 0x1d0, URZ ;  /* 0x000001d0292f7890 */ /* 0x000fe2000fffe03f */
[----:B------:R-:W-:Y:S01]  /*16b0*/  IMAD.IADD R58, R58, 0x1, -R5 ;  /* 0x000000013a3a7824 */ /* 0x000fe200078e0a05 */
[----:B------:R-:W-:Y:S01]  /*16c0*/  UIADD3 UR4, UR41, 0x1c300, URZ ;  /* 0x0001c30029047890 */ /* 0x000fe2000fffe03f */
[----:B------:R-:W-:Y:S01]  /*16d0*/  SHF.R.S32.HI R5, RZ, 0x5, R0 ;  /* 0x00000005ff057819 */ /* 0x000fe20000011400 */
[----:B------:R-:W-:Y:S01]  /*16e0*/  UIADD3 UR5, UR41, 0x300, URZ ;  /* 0x0000030029057890 */ /* 0x000fe2000fffe03f */
[C---:B------:R-:W-:Y:S01]  /*16f0*/  LOP3.LUT R64, R62.reuse, 0x8, RZ, 0xc0, !PT ;  /* 0x000000083e407812 */ /* 0x040fe200078ec0ff */
[----:B------:R-:W-:Y:S01]  /*1700*/  USHF.R.U32.HI UR4, URZ, 0x4, UR4 ;  /* 0x000000043f047899 */ /* 0x000fe20008011604 */
[--C-:B------:R-:W-:Y:S01]  /*1710*/  SHF.R.S32.HI R59, RZ, 0x1f, R58.reuse ;  /* 0x0000001fff3b7819 */ /* 0x100fe2000001143a */
[----:B------:R-:W-:Y:S01]  /*1720*/  USHF.R.U32.HI UR5, URZ, 0x4, UR5 ;  /* 0x000000043f057899 */ /* 0x000fe20008011605 */
[C-C-:B------:R-:W-:Y:S01]  /*1730*/  IMAD R65, R5.reuse, -0x10, -R58.reuse ;  /* 0xfffffff005417824 */ /* 0x140fe200078e0a3a */
[----:B------:R-:W-:Y:S01]  /*1740*/  ULOP3.LUT UR4, UR4, 0x3fff, URZ, 0xc0, !UPT ;  /* 0x00003fff04047892 */ /* 0x000fe2000f8ec03f */
[----:B------:R-:W-:Y:S01]  /*1750*/  IMAD.U32 R61, RZ, RZ, UR47 ;  /* 0x0000002fff3d7e24 */ /* 0x000fe2000f8e00ff */
[----:B------:R-:W-:Y:S01]  /*1760*/  ULOP3.LUT UR5, UR5, 0x3fff, URZ, 0xc0, !UPT ;  /* 0x00003fff05057892 */ /* 0x000fe2000f8ec03f */
[----:B------:R-:W-:Y:S01]  /*1770*/  IMAD.WIDE R58, R5, 0x10, R58 ;  /* 0x00000010053a7825 */ /* 0x000fe200078e023a */
[----:B------:R-:W-:Y:S01]  /*1780*/  LOP3.LUT R62, R62, 0x8, RZ, 0xc, !PT ;  /* 0x000000083e3e7812 */ /* 0x000fe200078e0cff */
[----:B------:R-:W-:Y:S01]  /*1790*/  ULOP3.LUT UR44, UR4, 0x10000, URZ, 0xfc, !UPT ;  /* 0x00010000042c7892 */ /* 0x000fe2000f8efc3f */
[----:B------:R-:W-:Y:S01]  /*17a0*/  LOP3.LUT R64, R64, 0x18, RZ, 0x3c, !PT ;  /* 0x0000001840407812 */ /* 0x000fe200078e3cff */
[----:B------:R-:W-:Y:S01]  /*17b0*/  VIADD R63, R61, UR42 ;  /* 0x0000002a3d3f7c36 */ /* 0x000fe20008000000 */
[----:B------:R-:W-:Y:S01]  /*17c0*/  ULOP3.LUT UR45, UR5, 0x10000, URZ, 0xfc, !UPT ;  /* 0x00010000052d7892 */ /* 0x000fe2000f8efc3f */
[----:B------:R-:W-:-:S11]  /*17d0*/  VIADD R65, R65, UR6 ;  /* 0x0000000641417c36 */ /* 0x000fd60008000000 */
.L_x_99:
[----:B------:R-:W-:Y:S01]  /*17e0*/  SHF.L.U32 R0, R71, 0x1f, RZ ;  /* 0x0000001f47007819 */ /* 0x000fe200000006ff */
[----:B------:R-:W-:Y:S02]  /*17f0*/  ULDC UR4, c[0x0][0x28c] ;  /* 0x0000a30000047ab9 */ /* 0x000fe40000000800 */
[----:B------:R-:W-:Y:S01]  /*1800*/  ISETP.LT.AND P1, PT, RZ, UR4, PT ;  /* 0x00000004ff007c0c */ /* 0x000fe2000bf21270 */
[----:B-1----:R-:W1:Y:S02]  /*1810*/  SYNCS.PHASECHK.TRANS64.TRYWAIT P0, [R61+UR42], R0 ;  /* 0x000000003d0075a7 */ /* 0x002e64000800016a */
[----:B-1-34-:R-:W-:Y:S10]  /*1820*/  @!P0 BRA `(.L_x_16) ;  /* 0x0000004c00fc8947 */ /* 0x01aff40003800000 */
.L_x_145:
[----:B------:R-:W-:Y:S05]  /*1830*/  @P1 BRA `(.L_x_17) ;  /* 0x0000000000401947 */ /* 0x000fea0003800000 */
[----:B-1----:R-:W-:Y:S01]  /*1840*/  MOV R0, 0x0 ;  /* 0x0000000000007802 */ /* 0x002fe20000000f00 */
[----:B------:R-:W-:Y:S01]  /*1850*/  ULDC.64 UR4, c[0x4][0x68] ;  /* 0x01001a0000047ab9 */ /* 0x000fe20000000a00 */
[----:B------:R-:W-:Y:S01]  /*1860*/  ULDC.64 UR6, c[0x4][0x8] ;  /* 0x0100020000067ab9 */ /* 0x000fe20000000a00 */
[----:B------:R-:W-:Y:S01]  /*1870*/  IMAD.U32 R4, RZ, RZ, UR4 ;  /* 0x00000004ff047e24 */ /* 0x000fe2000f8e00ff */
[----:B------:R1:W2:Y:S01]  /*1880*/  LDC.64 R14, c[0x4][R0] ;  /* 0x01000000000e7b82 */ /* 0x0002a20000000a00 */
[----:B------:R-:W-:Y:S01]  /*1890*/  IMAD.U32 R5, RZ, RZ, UR5 ;  /* 0x00000005ff057e24 */ /* 0x000fe2000f8e00ff */
[----:B------:R-:W-:Y:S01]  /*18a0*/  ULDC.64 UR4, c[0x4][0x70] ;  /* 0x01001c0000047ab9 */ /* 0x000fe20000000a00 */
[----:B------:R-:W-:Y:S02]  /*18b0*/  IMAD.U32 R10, RZ, RZ, UR6 ;  /* 0x00000006ff0a7e24 */ /* 0x000fe4000f8e00ff */
[----:B------:R-:W-:Y:S02]  /*18c0*/  IMAD.U32 R6, RZ, RZ, UR4 ;  /* 0x00000004ff067e24 */ /* 0x000fe4000f8e00ff */
[----:B------:R-:W-:-:S02]  /*18d0*/  IMAD.U32 R7, RZ, RZ, UR5 ;  /* 0x00000005ff077e24 */ /* 0x000fc4000f8e00ff */
[----:B------:R-:W-:Y:S02]  /*18e0*/  IMAD.U32 R11, RZ, RZ, UR7 ;  /* 0x00000007ff0b7e24 */ /* 0x000fe4000f8e00ff */
[----:B------:R-:W-:Y:S02]  /*18f0*/  IMAD.MOV.U32 R8, RZ, RZ, 0x1e1 ;  /* 0x000001e1ff087424 */ /* 0x000fe400078e00ff */
[----:B0-----:R-:W-:Y:S02]  /*1900*/  IMAD.MOV.U32 R12, RZ, RZ, 0x1 ;  /* 0x00000001ff0c7424 */ /* 0x001fe400078e00ff */
[----:B-1----:R-:W-:-:S07]  /*1910*/  IMAD.MOV.U32 R13, RZ, RZ, RZ ;  /* 0x000000ffff0d7224 */ /* 0x002fce00078e00ff */
[----:B------:R-:W-:-:S07]  /*1920*/  LEPC R20, `(.L_x_17) ;  /* 0x000000001014794e */ /* 0x000fce0000000000 */
[----:B--2--5:R-:W-:Y:S05]  /*1930*/  CALL.ABS.NOINC R14 ;  /* 0x000000000e007343 */ /* 0x024fea0003c00000 */
.L_x_17:
[----:B------:R-:W-:-:S13]  /*1940*/  ISETP.NE.AND P0, PT, R70, 0x3, PT ;  /* 0x000000034600780c */ /* 0x000fda0003f05270 */
[----:B------:R-:W-:Y:S05]  /*1950*/  @!P0 BRA `(.L_x_18) ;  /* 0x0000000000048947 */ /* 0x000fea0003800000 */
[----:B------:R-:W-:Y:S01]  /*1960*/  BPT.TRAP 0x1 ;  /* 0x000000040000795c */ /* 0x000fe20000300000 */
.L_x_18:
[----:B------:R-:W-:Y:S02]  /*1970*/  IMAD.U32 R3, RZ, RZ, UR39 ;  /* 0x00000027ff037e24 */ /* 0x000fe4000f8e00ff */
[----:B-1----:R-:W-:-:S03]  /*1980*/  IMAD.U32 R0, RZ, RZ, UR38 ;  /* 0x00000026ff007e24 */ /* 0x002fc6000f8e00ff */
[----:B------:R-:W-:Y:S02]  /*1990*/  LEA R3, R3, UR41, 0x3 ;  /* 0x0000002903037c11 */ /* 0x000fe4000f8e18ff */
[----:B------:R-:W-:-:S04]  /*19a0*/  SHF.L.U32 R0, R0, 0x1f, RZ ;  /* 0x0000001f00007819 */ /* 0x000fc800000006ff */
[----:B------:R1:W2:Y:S01]  /*19b0*/  SYNCS.PHASECHK.TRANS64.TRYWAIT P1, [R3+URZ], R0 ;  /* 0x00000000030075a7 */ /* 0x0002a2000802017f */
[----:B------:R-:W-:Y:S05]  /*19c0*/  @!P0 BRA `(.L_x_19) ;  /* 0x0000000000048947 */ /* 0x000fea0003800000 */
[----:B------:R-:W-:Y:S01]  /*19d0*/  BPT.TRAP 0x1 ;  /* 0x000000040000795c */ /* 0x000fe20000300000 */
.L_x_19:
[----:B--2---:R-:W-:Y:S05]  /*19e0*/  @P1 BRA `(.L_x_20) ;  /* 0x0000000000081947 */ /* 0x004fea0003800000 */
[----:B------:R-:W2:Y:S02]  /*19f0*/  SYNCS.PHASECHK.TRANS64.TRYWAIT P1, [R3+URZ], R0 ;  /* 0x00000000030075a7 */ /* 0x000ea4000802017f */
[----:B--2---:R-:W-:Y:S05]  /*1a00*/  @!P1 BRA `(.L_x_21) ;  /* 0x0000004c00989947 */ /* 0x004fea0003800000 */
.L_x_20:
[----:B------:R-:W-:Y:S05]  /*1a10*/  WARPSYNC.ALL ;  /* 0x0000000000007948 */ /* 0x000fea0003800000 */
[----:B------:R-:W-:Y:S01]  /*1a20*/  ULEA UR4, UR39, UR45, 0x8 ;  /* 0x0000002d27047291 */ /* 0x000fe2000f8e403f */
[----:B------:R-:W-:Y:S01]  /*1a30*/  WARPGROUP.ARRIVE ;  /* 0x00000000000079c5 */ /* 0x000fe20000000000 */
[----:B------:R-:W-:Y:S01]  /*1a40*/  ULEA UR6, UR39, UR44, 0x8 ;  /* 0x0000002c27067291 */ /* 0x000fe2000f8e403f */
[----:B-12---:R-:W-:Y:S01]  /*1a50*/  IMAD.U32 R0, RZ, RZ, UR43 ;  /* 0x0000002bff007e24 */ /* 0x006fe2000f8e00ff */
[----:B------:R-:W-:Y:S01]  /*1a60*/  UMOV UR5, 0x80000020 ;  /* 0x8000002000057882 */ /* 0x000fe20000000000 */
[----:B------:R-:W-:-:S03]  /*1a70*/  UMOV UR7, 0x80000020 ;  /* 0x8000002000077882 */ /* 0x000fc60000000000 */
[----:B------:R-:W-:-:S03]  /*1a80*/  ISETP.GE.AND P1, PT, R0, 0x1, PT ;  /* 0x000000010000780c */ /* 0x000fc60003f26270 */
[----:B------:R-:W-:Y:S01]  /*1a90*/  HGMMA.64x64x16.F32.BF16 R24, gdesc[UR4], RZ, !UPT, gsb0 ;  /* 0x00e00000041879f0 */ /* 0x000fe2000c0018ff */
[----:B------:R-:W-:Y:S02]  /*1aa0*/  UIADD3 UR4, UR4, 0x2, URZ ;  /* 0x0000000204047890 */ /* 0x000fe4000fffe03f */
[----:B------:R-:W-:Y:S01]  /*1ab0*/  UIADD3 UR6, UR6, 0x2, URZ ;  /* 0x0000000206067890 */ /* 0x000fe2000fffe03f */
[----:B------:R-:W-:Y:S01]  /*1ac0*/  UMOV UR5, 0x80000020 ;  /* 0x8000002000057882 */ /* 0x000fe20000000000 */
[----:B------:R-:W-:Y:S01]  /*1ad0*/  UMOV UR7, 0x80000020 ;  /* 0x8000002000077882 */ /* 0x000fe20000000000 */
[----:B------:R-:W-:Y:S02]  /*1ae0*/  WARPGROUP.DEPBAR.LE gsb0, 0x0 ;  /* 0x00008000000079c5 */ /* 0x000fe40000010000 */
[----:B------:R-:W-:-:S06]  /*1af0*/  WARPGROUP.ARRIVE ;  /* 0x00000000000079c5 */ /* 0x000fcc0000000000 */
[----:B------:R-:W-:Y:S03]  /*1b00*/  HGMMA.64x64x16.F32.BF16 R24, gdesc[UR4], R24, gsb0 ;  /* 0x00e00000041879f0 */ /* 0x000fe60008001818 */
[----:B------:R-:W-:Y:S02]  /*1b10*/  WARPGROUP.DEPBAR.LE gsb0, 0x0 ;  /* 0x00008000000079c5 */ /* 0x000fe40000010000 */
[----:B------:R-:W-:Y:S05]  /*1b20*/  @!P1 BRA `(.L_x_22) ;  /* 0x0000000000d09947 */ /* 0x000fea0003800000 */
[----:B------:R-:W-:Y:S01]  /*1b30*/  UIADD3 UR4, UR39, 0x1, URZ ;  /* 0x0000000127047890 */ /* 0x000fe2000fffe03f */
[----:B------:R-:W-:Y:S01]  /*1b40*/  IMAD.U32 R0, RZ, RZ, UR43 ;  /* 0x0000002bff007e24 */ /* 0x000fe2000f8e00ff */
[----:B------:R-:W-:Y:S02]  /*1b50*/  UMOV UR9, UR39 ;  /* 0x0000002700097c82 */ /* 0x000fe40008000000 */
[----:B------:R-:W-:-:S04]  /*1b60*/  UISETP.NE.AND UP0, UPT, UR4, 0x1c, UPT ;  /* 0x0000001c0400788c */ /* 0x000fc8000bf05270 */
[----:B------:R-:W-:Y:S02]  /*1b70*/  USEL UR5, URZ, 0x1, UP0 ;  /* 0x000000013f057887 */ /* 0x000fe40008000000 */
[----:B------:R-:W-:Y:S02]  /*1b80*/  USEL UR8, UR4, URZ, UP0 ;  /* 0x0000003f04087287 */ /* 0x000fe40008000000 */
[----:B------:R-:W-:-:S06]  /*1b90*/  ULOP3.LUT UR5, UR38, UR5, URZ, 0x3c, !UPT ;  /* 0x0000000526057292 */ /* 0x000fcc000f8e3c3f */
[----:B------:R-:W-:-:S07]  /*1ba0*/  IMAD.U32 R5, RZ, RZ, UR5 ;  /* 0x00000005ff057e24 */ /* 0x000fce000f8e00ff */
.L_x_29:
[----:B-12---:R-:W-:Y:S05]  /*1bb0*/  @!P0 BRA `(.L_x_23) ;  /* 0x0000000000048947 */ /* 0x006fea0003800000 */
[----:B------:R-:W-:Y:S01]  /*1bc0*/  BPT.TRAP 0x1 ;  /* 0x000000040000795c */ /* 0x000fe20000300000 */
.L_x_23:
[----:B------:R-:W-:Y:S01]  /*1bd0*/  ULEA UR4, UR8, UR41, 0x3 ;  /* 0x0000002908047291 */ /* 0x000fe2000f8e183f */
[----:B------:R-:W-:-:S08]  /*1be0*/  SHF.L.U32 R3, R5, 0x1f, RZ ;  /* 0x0000001f05037819 */ /* 0x000fd000000006ff */
[----:B------:R1:W2:Y:S01]  /*1bf0*/  SYNCS.PHASECHK.TRANS64.TRYWAIT P1, [UR4], R3 ;  /* 0x00000003ff0075a7 */ /* 0x0002a20008020144 */
[----:B------:R-:W-:Y:S05]  /*1c00*/  @!P0 BRA `(.L_x_24) ;  /* 0x0000000000048947 */ /* 0x000fea0003800000 */
[----:B------:R-:W-:Y:S01]  /*1c10*/  BPT.TRAP 0x1 ;  /* 0x000000040000795c */ /* 0x000fe20000300000 */
.L_x_24:
[----:B--2---:R-:W-:Y:S05]  /*1c20*/  @P1 BRA `(.L_x_25) ;  /* 0x0000000000081947 */ /* 0x004fea0003800000 */
[----:B------:R-:W2:Y:S02]  /*1c30*/  SYNCS.PHASECHK.TRANS64.TRYWAIT P1, [UR4], R3 ;  /* 0x00000003ff0075a7 */ /* 0x000ea40008020144 */
[----:B--2---:R-:W-:Y:S05]  /*1c40*/  @!P1 BRA `(.L_x_26) ;  /* 0x0000004c001c9947 */ /* 0x004fea0003800000 */
.L_x_25:
[----:B------:R-:W-:Y:S01]  /*1c50*/  ULEA UR4, UR8, UR45, 0x8 ;  /* 0x0000002d08047291 */ /* 0x000fe2000f8e403f */
[----:B------:R-:W-:Y:S01]  /*1c60*/  WARPGROUP.ARRIVE ;  /* 0x00000000000079c5 */ /* 0x000fe20000000000 */
[----:B------:R-:W-:Y:S01]  /*1c70*/  ULEA UR6, UR8, UR44, 0x8 ;  /* 0x0000002c08067291 */ /* 0x000fe2000f8e403f */
[----:B------:R-:W-:Y:S01]  /*1c80*/  UMOV UR5, 0x80000020 ;  /* 0x8000002000057882 */ /* 0x000fe20000000000 */
[----:B------:R-:W-:-:S07]  /*1c90*/  UMOV UR7, 0x80000020 ;  /* 0x8000002000077882 */ /* 0x000fce0000000000 */
[----:B------:R-:W-:Y:S01]  /*1ca0*/  HGMMA.64x64x16.F32.BF16 R24, gdesc[UR4], R24, gsb0 ;  /* 0x00e00000041879f0 */ /* 0x000fe20008001818 */
        /* <DEDUP_REMOVED lines=9> */
[----:B------:R-:W-:Y:S01]  /*1d40*/  BPT.TRAP 0x1 ;  /* 0x000000040000795c */ /* 0x000fe20000300000 */
.L_x_27:
[----:B------:R-:W-:Y:S01]  /*1d50*/  ULEA UR4, UR9, UR41, 0x3 ;  /* 0x0000002909047291 */ /* 0x000fe2000f8e183f */
[----:B------:R-:W-:-:S03]  /*1d60*/  ISETP.GT.U32.AND P1, PT, R16, 0x1, PT ;  /* 0x000000011000780c */ /* 0x000fc60003f24070 */
[----:B------:R-:W-:-:S04]  /*1d70*/  UIADD3 UR4, UR4, 0xe0, URZ ;  /* 0x000000e004047890 */ /* 0x000fc8000fffe03f */
[----:B------:R-:W-:-:S09]  /*1d80*/  UPRMT UR4, URZ, 0x654, UR4 ;  /* 0x000006543f047896 */ /* 0x000fd20008000004 */
[----:B------:R-:W-:Y:S01]  /*1d90*/  SYNCS.ARRIVE.TRANS64.RED.A1T0 RZ, [UR4], RZ ;  /* 0x000000ffffff79a7 */ /* 0x000fe20008100404 */
[----:B------:R-:W-:Y:S05]  /*1da0*/  @P1 BRA `(.L_x_28) ;  /* 0x0000000000041947 */ /* 0x000fea0003800000 */
[----:B------:R-:W-:Y:S01]  /*1db0*/  BPT.TRAP 0x1 ;  /* 0x000000040000795c */ /* 0x000fe20000300000 */
.L_x_28:
[----:B------:R-:W-:Y:S01]  /*1dc0*/  UIADD3 UR8, UR8, 0x1, URZ ;  /* 0x0000000108087890 */ /* 0x000fe2000fffe03f */
[C---:B------:R-:W-:Y:S01]  /*1dd0*/  ISETP.GT.AND P1, PT, R0.reuse, 0x1, PT ;  /* 0x000000010000780c */ /* 0x040fe20003f24270 */
[----:B------:R-:W-:Y:S01]  /*1de0*/  UIADD3 UR9, UR9, 0x1, URZ ;  /* 0x0000000109097890 */ /* 0x000fe2000fffe03f */
[----:B------:R-:W-:Y:S01]  /*1df0*/  VIADD R0, R0, 0xffffffff ;  /* 0xffffffff00007836 */ /* 0x000fe20000000000 */
[----:B------:R-:W-:Y:S02]  /*1e00*/  UISETP.NE.AND UP0, UPT, UR8, 0x1c, UPT ;  /* 0x0000001c0800788c */ /* 0x000fe4000bf05270 */
[----:B------:R-:W-:Y:S02]  /*1e10*/  UISETP.NE.AND UP1, UPT, UR9, 0x1c, UPT ;  /* 0x0000001c0900788c */ /* 0x000fe4000bf25270 */
[----:B------:R-:W-:Y:S02]  /*1e20*/  USEL UR4, URZ, 0x1, UP0 ;  /* 0x000000013f047887 */ /* 0x000fe40008000000 */
[----:B------:R-:W-:-:S02]  /*1e30*/  USEL UR8, UR8, URZ, UP0 ;  /* 0x0000003f08087287 */ /* 0x000fc40008000000 */
[----:B------:R-:W-:Y:S02]  /*1e40*/  USEL UR9, UR9, URZ, UP1 ;  /* 0x0000003f09097287 */ /* 0x000fe40008800000 */
[----:B------:R-:W-:Y:S01]  /*1e50*/  LOP3.LUT R5, R5, UR4, RZ, 0x3c, !PT ;  /* 0x0000000405057c12 */ /* 0x000fe2000f8e3cff */
[----:B------:R-:W-:Y:S09]  /*1e60*/  @P1 BRA `(.L_x_29) ;  /* 0xfffffffc00501947 */ /* 0x000ff2000383ffff */
.L_x_22:
[----:B------:R-:W3:Y:S01]  /*1e70*/  LDC R0, c[0x0][0x28c] ;  /* 0x0000a300ff007b82 */ /* 0x000ee20000000800 */
[----:B------:R4:W-:Y:S01]  /*1e80*/  SYNCS.ARRIVE.TRANS64.A1T0 RZ, [R62+UR47], RZ ;  /* 0x000000ff3eff79a7 */ /* 0x0009e2000810002f */
[----:B---3--:R-:W-:-:S13]  /*1e90*/  ISETP.GE.AND P1, PT, R0, 0x1, PT ;  /* 0x000000010000780c */ /* 0x008fda0003f26270 */
[----:B----4-:R-:W-:Y:S05]  /*1ea0*/  @!P1 BRA `(.L_x_30) ;  /* 0x0000000000349947 */ /* 0x010fea0003800000 */
[----:B------:R-:W-:Y:S05]  /*1eb0*/  @!P0 BRA `(.L_x_31) ;  /* 0x0000000000048947 */ /* 0x000fea0003800000 */
[----:B------:R-:W-:Y:S01]  /*1ec0*/  BPT.TRAP 0x1 ;  /* 0x000000040000795c */ /* 0x000fe20000300000 */
.L_x_31:
[----:B------:R-:W-:Y:S01]  /*1ed0*/  UIADD3 UR6, UR43, UR39, URZ ;  /* 0x000000272b067290 */ /* 0x000fe2000fffe03f */
[----:B------:R-:W-:-:S03]  /*1ee0*/  ISETP.GT.U32.AND P0, PT, R16, 0x1, PT ;  /* 0x000000011000780c */ /* 0x000fc60003f04070 */
[----:B------:R-:W-:-:S04]  /*1ef0*/  USHF.R.U32.HI UR4, URZ, 0x2, UR6 ;  /* 0x000000023f047899 */ /* 0x000fc80008011606 */
[----:B------:R-:W-:-:S04]  /*1f00*/  UIMAD.WIDE.U32 UR4, UR4, 0x24924925, URZ ;  /* 0x24924925040478a5 */ /* 0x000fc8000f8e003f */
[----:B------:R-:W-:-:S04]  /*1f10*/  UIMAD UR4, UR5, -0x1c, UR6 ;  /* 0xffffffe4050478a4 */ /* 0x000fc8000f8e0206 */
[----:B------:R-:W-:-:S04]  /*1f20*/  ULEA UR4, UR4, UR41, 0x3 ;  /* 0x0000002904047291 */ /* 0x000fc8000f8e183f */
[----:B------:R-:W-:-:S04]  /*1f30*/  UIADD3 UR4, UR4, 0xe0, URZ ;  /* 0x000000e004047890 */ /* 0x000fc8000fffe03f */
[----:B------:R-:W-:-:S09]  /*1f40*/  UPRMT UR4, URZ, 0x654, UR4 ;  /* 0x000006543f047896 */ /* 0x000fd20008000004 */
[----:B------:R-:W-:Y:S01]  /*1f50*/  SYNCS.ARRIVE.TRANS64.RED.A1T0 RZ, [UR4], RZ ;  /* 0x000000ffffff79a7 */ /* 0x000fe20008100404 */
[----:B------:R-:W-:Y:S05]  /*1f60*/  @P0 BRA `(.L_x_30) ;  /* 0x0000000000040947 */ /* 0x000fea0003800000 */
[----:B------:R-:W-:Y:S01]  /*1f70*/  BPT.TRAP 0x1 ;  /* 0x000000040000795c */ /* 0x000fe20000300000 */
.L_x_30:
[----:B------:R-:W-:Y:S01]  /*1f80*/  SHF.L.U32 R0, R71, 0x1f, RZ ;  /* 0x0000001f47007819 */ /* 0x000fe200000006ff */
[----:B------:R-:W-:Y:S01]  /*1f90*/  UIADD3 UR39, UR46, UR39, URZ ;  /* 0x000000272e277290 */ /* 0x000fe2000fffe03f */
[----:B------:R-:W3:Y:S01]  /*1fa0*/  LDC R7, c[0x0][0x288] ;  /* 0x0000a200ff077b82 */ /* 0x000ee20000000800 */
[----:B------:R-:W-:Y:S01]  /*1fb0*/  UISETP.GE.U32.AND UP1, UPT, UR46, 0x1c, UPT ;  /* 0x0000001c2e00788c */ /* 0x000fe2000bf26070 */
[----:B------:R-:W-:Y:S01]  /*1fc0*/  IMAD.SHL.U32 R8, R60, 0x2, RZ ;  /* 0x000000023c087824 */ /* 0x000fe200078e00ff */
[----:B------:R-:W-:Y:S02]  /*1fd0*/  UISETP.GT.U32.AND UP0, UPT, UR39, 0x1b, UPT ;  /* 0x0000001b2700788c */ /* 0x000fe4000bf04070 */
[----:B------:R-:W-:Y:S02]  /*1fe0*/  USHF.R.U32.HI UR4, URZ, 0x2, UR39 ;  /* 0x000000023f047899 */ /* 0x000fe40008011627 */
[----:B------:R-:W-:Y:S01]  /*1ff0*/  UISETP.LT.U32.AND UP0, UPT, UR46, 0x1c, UP0 ;  /* 0x0000001c2e00788c */ /* 0x000fe20008701070 */
[----:B------:R-:W4:Y:S01]  /*2000*/  SYNCS.PHASECHK.TRANS64.TRYWAIT P0, [R61+UR42+0x10], R0 ;  /* 0x000010003d0075a7 */ /* 0x000f22000800016a */
[----:B------:R-:W-:Y:S01]  /*2010*/  UIMAD.WIDE.U32 UR4, UR4, 0x24924925, URZ ;  /* 0x24924925040478a5 */ /* 0x000fe2000f8e003f */
[----:B------:R-:W-:Y:S01]  /*2020*/  SHF.R.S32.HI R9, RZ, 0x1f, R8 ;  /* 0x0000001fff097819 */ /* 0x000fe20000011408 */
[----:B------:R-:W-:-:S02]  /*2030*/  USEL UR6, URZ, 0x1, !UP0 ;  /* 0x000000013f067887 */ /* 0x000fc4000c000000 */
[----:B------:R-:W-:Y:S02]  /*2040*/  UIMAD UR39, UR5, -0x1c, UR39 ;  /* 0xffffffe4052778a4 */ /* 0x000fe4000f8e0227 */
[----:B------:R-:W-:-:S04]  /*2050*/  ULOP3.LUT UR38, UR38, UR6, URZ, 0x3c, !UPT ;  /* 0x0000000626267292 */ /* 0x000fc8000f8e3c3f */
[----:B------:R-:W-:Y:S01]  /*2060*/  @UP1 ULOP3.LUT UR38, UR38, 0x1, UR5, 0x78, !UPT ;  /* 0x0000000126261892 */ /* 0x000fe2000f8e7805 */
[----:B---34-:R-:W-:Y:S11]  /*2070*/  @!P0 BRA `(.L_x_32) ;  /* 0x0000004800288947 */ /* 0x018ff60003800000 */
.L_x_146:
[----:B---3--:R-:W-:Y:S01]  /*2080*/  IMAD.SHL.U32 R0, R19, 0x40, RZ ;  /* 0x0000004013007824 */ /* 0x008fe200078e00ff */
[----:B------:R-:W-:Y:S01]  /*2090*/  ULDC UR6, c[0x0][0x284] ;  /* 0x0000a10000067ab9 */ /* 0x000fe20000000800 */
[----:B------:R-:W-:Y:S01]  /*20a0*/  IMAD.SHL.U32 R14, R22, 0x40, RZ ;  /* 0x00000040160e7824 */ /* 0x000fe200078e00ff */
[----:B------:R-:W-:Y:S01]  /*20b0*/  SHF.R.S32.HI R11, RZ, 0x1f, R2 ;  /* 0x0000001fff0b7819 */ /* 0x000fe20000011402 */
[----:B------:R-:W-:Y:S01]  /*20c0*/  ULDC.64 UR4, c[0x0][0x5d0] ;  /* 0x0001740000047ab9 */ /* 0x000fe20000000a00 */
[----:B------:R-:W-:Y:S01]  /*20d0*/  ISETP.GE.AND P0, PT, R0, UR6, PT ;  /* 0x0000000600007c0c */ /* 0x000fe2000bf06270 */
[----:B--2---:R-:W-:Y:S01]  /*20e0*/  IMAD.WIDE.U32 R4, R2, UR4, R8 ;  /* 0x0000000402047c25 */ /* 0x004fe2000f8e0008 */
[----:B------:R-:W-:Y:S02]  /*20f0*/  SHF.R.S32.HI R15, RZ, 0x1f, R14 ;  /* 0x0000001fff0f7819 */ /* 0x000fe4000001140e */
[C---:B------:R-:W-:Y:S01]  /*2100*/  ISETP.GE.OR P0, PT, R14.reuse, R7, P0 ;  /* 0x000000070e00720c */ /* 0x040fe20000706670 */
[----:B-1----:R-:W-:Y:S01]  /*2110*/  IMAD R3, R11, UR4, RZ ;  /* 0x000000040b037c24 */ /* 0x002fe2000f8e02ff */
[----:B------:R-:W-:-:S03]  /*2120*/  IADD3 R4, P1, R14, R4, RZ ;  /* 0x000000040e047210 */ /* 0x000fc60007f3e0ff */
[----:B------:R-:W-:-:S05]  /*2130*/  IMAD R3, R2, UR5, R3 ;  /* 0x0000000502037c24 */ /* 0x000fca000f8e0203 */
[----:B------:R-:W-:-:S03]  /*2140*/  IADD3.X R5, R15, R5, R3, P1, !PT ;  /* 0x000000050f057210 */ /* 0x000fc60000ffe403 */
[----:B------:R-:W-:Y:S05]  /*2150*/  @P0 BRA `(.L_x_33) ;  /* 0x0000002000b00947 */ /* 0x000fea0003800000 */
[----:B------:R-:W1:Y:S01]  /*2160*/  LDC.64 R74, c[0x0][0x5c8] ;  /* 0x00017200ff4a7b82 */ /* 0x000e620000000a00 */
[----:B-----5:R-:W-:Y:S01]  /*2170*/  FSETP.NEU.AND P0, PT, R57, RZ, PT ;  /* 0x000000ff3900720b */ /* 0x020fe20003f0d000 */
[----:B------:R-:W-:Y:S01]  /*2180*/  IMAD R3, R60, -0x2, R7 ;  /* 0xfffffffe3c037824 */ /* 0x000fe200078e0207 */
[----:B------:R-:W-:Y:S01]  /*2190*/  BSSY B0, `(.L_x_33) ;  /* 0x0000228000007945 */ /* 0x000fe20003800000 */
[----:B------:R-:W-:-:S04]  /*21a0*/  IMAD.WIDE R66, R19, 0x40, R58 ;  /* 0x0000004013427825 */ /* 0x000fc800078e023a */
[----:B------:R-:W-:Y:S02]  /*21b0*/  IMAD.IADD R3, R3, 0x1, -R14 ;  /* 0x0000000103037824 */ /* 0x000fe400078e0a0e */
[----:B------:R-:W-:-:S03]  /*21c0*/  IMAD.IADD R0, R65, 0x1, -R0 ;  /* 0x0000000141007824 */ /* 0x000fc600078e0a00 */
[----:B------:R-:W-:-:S04]  /*21d0*/  ISETP.GT.AND P2, PT, R3, RZ, PT ;  /* 0x000000ff0300720c */ /* 0x000fc80003f44270 */
[----:B------:R-:W-:Y:S01]  /*21e0*/  ISETP.GT.AND P1, PT, R0, RZ, P2 ;  /* 0x000000ff0000720c */ /* 0x000fe20001724270 */
[-C--:B-1----:R-:W-:Y:S02]  /*21f0*/  IMAD R6, R67, R74.reuse, RZ ;  /* 0x0000004a43067224 */ /* 0x082fe400078e02ff */
[----:B------:R-:W-:-:S04]  /*2200*/  IMAD.WIDE.U32 R68, R66, R74, R4 ;  /* 0x0000004a42447225 */ /* 0x000fc800078e0004 */
[----:B------:R-:W-:-:S04]  /*2210*/  IMAD R5, R66, R75, R6 ;  /* 0x0000004b42057224 */ /* 0x000fc800078e0206 */
[----:B------:R-:W-:Y:S01]  /*2220*/  IMAD.IADD R7, R69, 0x1, R5 ;  /* 0x0000000145077824 */ /* 0x000fe200078e0205 */
[----:B------:R-:W-:Y:S06]  /*2230*/  @!P0 BRA `(.L_x_34) ;  /* 0x0000001400e48947 */ /* 0x000fec0003800000 */
[----:B------:R-:W1:Y:S01]  /*2240*/  LDC.64 R72, c[0x0][0x5b8] ;  /* 0x00016e00ff487b82 */ /* 0x000e620000000a00 */
[----:B------:R-:W-:-:S07]  /*2250*/  ULDC.64 UR4, c[0x0][0x5c0] ;  /* 0x0001700000047ab9 */ /* 0x000fce0000000a00 */
[----:B------:R-:W2:Y:S08]  /*2260*/  LDC.64 R76, c[0x0][0x5b0] ;  /* 0x00016c00ff4c7b82 */ /* 0x000eb00000000a00 */
[----:B------:R-:W0:Y:S01]  /*2270*/  LDC.64 R78, c[0x0][0x5a8] ;  /* 0x00016a00ff4e7b82 */ /* 0x000e220000000a00 */
[-C--:B-1----:R-:W-:Y:S02]  /*2280*/  IMAD R6, R11, R72.reuse, RZ ;  /* 0x000000480b067224 */ /* 0x082fe400078e02ff */
[----:B------:R-:W-:-:S04]  /*2290*/  IMAD.WIDE.U32 R4, R2, R72, R8 ;  /* 0x0000004802047225 */ /* 0x000fc800078e0008 */
[----:B------:R-:W-:Y:S01]  /*22a0*/  IMAD R69, R2, R73, R6 ;  /* 0x0000004902457224 */ /* 0x000fe200078e0206 */
[----:B------:R-:W-:Y:S01]  /*22b0*/  IADD3 R10, P0, R14, R4, RZ ;  /* 0x000000040e0a7210 */ /* 0x000fe20007f1e0ff */
[----:B--2---:R-:W-:-:S03]  /*22c0*/  IMAD R4, R67, R76, RZ ;  /* 0x0000004c43047224 */ /* 0x004fc600078e02ff */
[----:B------:R-:W-:Y:S01]  /*22d0*/  IADD3.X R11, R15, R5, R69, P0, !PT ;  /* 0x000000050f0b7210 */ /* 0x000fe200007fe445 */
[C---:B------:R-:W-:Y:S02]  /*22e0*/  IMAD R73, R66.reuse, R77, R4 ;  /* 0x0000004d42497224 */ /* 0x040fe400078e0204 */
[----:B------:R-:W-:-:S04]  /*22f0*/  IMAD.WIDE.U32 R4, R66, R76, R10 ;  /* 0x0000004c42047225 */ /* 0x000fc800078e000a */
[----:B------:R-:W-:Y:S01]  /*2300*/  IMAD.IADD R5, R5, 0x1, R73 ;  /* 0x0000000105057824 */ /* 0x000fe200078e0249 */
[----:B0-----:R-:W-:-:S04]  /*2310*/  LEA R12, P0, R4, R78, 0x1 ;  /* 0x0000004e040c7211 */ /* 0x001fc800078008ff */
[----:B------:R-:W-:-:S05]  /*2320*/  LEA.HI.X R13, R4, R79, R5, 0x1, P0 ;  /* 0x0000004f040d7211 */ /* 0x000fca00000f0c05 */
[----:B------:R-:W2:Y:S01]  /*2330*/  @P1 LDG.E.LTC128B.U16 R19, desc[UR36][R12.64] ;  /* 0x000000240c131981 */ /* 0x000ea2000c1e1520 */
[----:B------:R-:W-:Y:S01]  /*2340*/  IMAD.WIDE.U32 R4, R66, R76, R14 ;  /* 0x0000004c42047225 */ /* 0x000fe200078e000e */
[----:B------:R-:W-:Y:S02]  /*2350*/  BSSY B1, `(.L_x_35) ;  /* 0x0000015000017945 */ /* 0x000fe40003800000 */
[----:B------:R-:W-:-:S04]  /*2360*/  IADD3 R20, P0, R8, R4, RZ ;  /* 0x0000000408147210 */ /* 0x000fc80007f1e0ff */
[----:B------:R-:W-:Y:S02]  /*2370*/  IADD3.X R21, R9, R73, R5, P0, !PT ;  /* 0x0000004909157210 */ /* 0x000fe400007fe405 */
[----:B------:R-:W-:Y:S01]  /*2380*/  LEA R6, P0, R68, UR4, 0x1 ;  /* 0x0000000444067c11 */ /* 0x000fe2000f8008ff */
[----:B------:R-:W-:-:S03]  /*2390*/  IMAD.WIDE.U32 R20, R2, R72, R20 ;  /* 0x0000004802147225 */ /* 0x000fc600078e0014 */
[----:B------:R-:W-:Y:S02]  /*23a0*/  LEA.HI.X R7, R68, UR5, R7, 0x1, P0 ;  /* 0x0000000544077c11 */ /* 0x000fe400080f0c07 */
[----:B------:R-:W-:-:S04]  /*23b0*/  ISETP.GT.AND P0, PT, R3, 0x1, PT ;  /* 0x000000010300780c */ /* 0x000fc80003f04270 */
[----:B------:R-:W-:Y:S01]  /*23c0*/  ISETP.GT.AND P3, PT, R0, RZ, P0 ;  /* 0x000000ff0000720c */ /* 0x000fe20000764270 */
[----:B--2---:R-:W-:-:S04]  /*23d0*/  IMAD.U32 R4, R19, 0x10000, RZ ;  /* 0x0001000013047824 */ /* 0x004fc800078e00ff */
[----:B------:R-:W-:Y:S01]  /*23e0*/  FMUL R5, R4, R57 ;  /* 0x0000003904057220 */ /* 0x000fe20000400000 */
[----:B------:R-:W-:-:S03]  /*23f0*/  LEA R4, P4, R20, R78, 0x1 ;  /* 0x0000004e14047211 */ /* 0x000fc600078808ff */
[----:B------:R-:W-:-:S05]  /*2400*/  FFMA R5, R24, R56, R5 ;  /* 0x0000003818057223 */ /* 0x000fca0000000005 */
[----:B------:R-:W-:Y:S01]  /*2410*/  F2FP.BF16.F32.PACK_AB R12, RZ, R5 ;  /* 0x00000005ff0c723e */ /* 0x000fe200000010ff */
[----:B------:R-:W-:-:S03]  /*2420*/  IMAD.IADD R5, R69, 0x1, R21 ;  /* 0x0000000145057824 */ /* 0x000fc600078e0215 */
[----:B------:R-:W-:Y:S01]  /*2430*/  PRMT R13, R12, 0x7610, R13 ;  /* 0x000076100c0d7816 */ /* 0x000fe2000000000d */
[----:B------:R-:W-:Y:S01]  /*2440*/  IMAD.SHL.U32 R12, R76, 0x8, RZ ;  /* 0x000000084c0c7824 */ /* 0x000fe200078e00ff */
[----:B------:R-:W-:-:S03]  /*2450*/  LEA.HI.X R5, R20, R79, R5, 0x1, P4 ;  /* 0x0000004f14057211 */ /* 0x000fc600020f0c05 */
[----:B------:R0:W-:Y:S02]  /*2460*/  @P1 STG.E.U16 desc[UR36][R6.64], R13 ;  /* 0x0000000d06001986 */ /* 0x0001e4000c101524 */
[----:B0-----:R-:W-:Y:S01]  /*2470*/  SHF.L.U64.HI R13, R76, 0x3, R77 ;  /* 0x000000034c0d7819 */ /* 0x001fe2000001024d */
[----:B------:R-:W-:Y:S06]  /*2480*/  @!P3 BRA `(.L_x_36) ;  /* 0x000000000004b947 */ /* 0x000fec0003800000 */
[----:B------:R0:W5:Y:S02]  /*2490*/  LDG.E.LTC128B.U16 R19, desc[UR36][R4.64+0x2] ;  /* 0x0000022404137981 */ /* 0x000164000c1e1520 */
.L_x_36:
[----:B------:R-:W-:Y:S05]  /*24a0*/  BSYNC B1 ;  /* 0x0000000000017941 */ /* 0x000fea0003800000 */
.L_x_35:
[----:B------:R-:W-:Y:S01]  /*24b0*/  IMAD.WIDE.U32 R66, R66, R76, R12 ;  /* 0x0000004c42427225 */ /* 0x000fe200078e000c */
[----:B------:R-:W-:-:S03]  /*24c0*/  ISETP.GT.AND P2, PT, R0, 0x8, P2 ;  /* 0x000000080000780c */ /* 0x000fc60001744270 */
[----:B-----5:R-:W-:Y:S01]  /*24d0*/  IMAD.U32 R20, R19, 0x10000, RZ ;  /* 0x0001000013147824 */ /* 0x020fe200078e00ff */
[----:B------:R-:W-:Y:S01]  /*24e0*/  IADD3 R10, P1, R10, R66, RZ ;  /* 0x000000420a0a7210 */ /* 0x000fe20007f3e0ff */
[----:B------:R-:W-:Y:S02]  /*24f0*/  IMAD.IADD R73, R73, 0x1, R67 ;  /* 0x0000000149497824 */ /* 0x000fe400078e0243 */
[----:B------:R-:W-:Y:S02]  /*2500*/  FMUL R20, R20, R57 ;  /* 0x0000003914147220 */ /* 0x000fe40000400000 */
[----:B------:R-:W-:Y:S01]  /*2510*/  IMAD.X R11, R73, 0x1, R11, P1 ;  /* 0x00000001490b7824 */ /* 0x000fe200008e060b */
[----:B------:R-:W-:Y:S01]  /*2520*/  LEA R12, P1, R10, R78, 0x1 ;  /* 0x0000004e0a0c7211 */ /* 0x000fe200078208ff */
[----:B------:R-:W-:-:S03]  /*2530*/  FFMA R20, R25, R56, R20 ;  /* 0x0000003819147223 */ /* 0x000fc60000000014 */
[----:B------:R-:W-:Y:S02]  /*2540*/  LEA.HI.X R13, R10, R79, R11, 0x1, P1 ;  /* 0x0000004f0a0d7211 */ /* 0x000fe400008f0c0b */
[----:B------:R-:W-:-:S05]  /*2550*/  F2FP.BF16.F32.PACK_AB R20, RZ, R20 ;  /* 0x00000014ff14723e */ /* 0x000fca00000010ff */
[----:B------:R1:W-:Y:S04]  /*2560*/  @P3 STG.E.U16 desc[UR36][R6.64+0x2], R20 ;  /* 0x0000021406003986 */ /* 0x0003e8000c101524 */
[----:B------:R-:W2:Y:S01]  /*2570*/  @P2 LDG.E.LTC128B.U16 R19, desc[UR36][R12.64] ;  /* 0x000000240c132981 */ /* 0x000ea2000c1e1520 */
[----:B------:R-:W-:Y:S01]  /*2580*/  IADD3 R14, P1, P3, R8, R66, R14 ;  /* 0x00000042080e7210 */ /* 0x000fe20007b3e00e */
[----:B------:R-:W-:Y:S01]  /*2590*/  BSSY B1, `(.L_x_37) ;  /* 0x0000011000017945 */ /* 0x000fe20003800000 */
[C---:B------:R-:W-:Y:S02]  /*25a0*/  SHF.L.U64.HI R11, R74.reuse, 0x4, R75 ;  /* 0x000000044a0b7819 */ /* 0x040fe4000001024b */
[----:B------:R-:W-:Y:S02]  /*25b0*/  IADD3.X R15, R9, R73, R15, P1, P3 ;  /* 0x00000049090f7210 */ /* 0x000fe40000fe640f */
[----:B------:R-:W-:-:S02]  /*25c0*/  LEA R10, P1, R74, R6, 0x4 ;  /* 0x000000064a0a7211 */ /* 0x000fc400078220ff */
[----:B------:R-:W-:Y:S01]  /*25d0*/  ISETP.GT.AND P0, PT, R0, 0x8, P0 ;  /* 0x000000080000780c */ /* 0x000fe20000704270 */
[----:B------:R-:W-:-:S04]  /*25e0*/  IMAD.WIDE.U32 R14, R2, R72, R14 ;  /* 0x00000048020e7225 */ /* 0x000fc800078e000e */
[----:B------:R-:W-:Y:S02]  /*25f0*/  IMAD.X R11, R11, 0x1, R7, P1 ;  /* 0x000000010b0b7824 */ /* 0x000fe400008e0607 */
[----:B------:R-:W-:Y:S02]  /*2600*/  IMAD.IADD R2, R69, 0x1, R15 ;  /* 0x0000000145027824 */ /* 0x000fe400078e020f */
[----:B--2---:R-:W-:-:S04]  /*2610*/  IMAD.U32 R8, R19, 0x10000, RZ ;  /* 0x0001000013087824 */ /* 0x004fc800078e00ff */
[----:B------:R-:W-:Y:S01]  /*2620*/  FMUL R9, R8, R57 ;  /* 0x0000003908097220 */ /* 0x000fe20000400000 */
[----:B------:R-:W-:-:S03]  /*2630*/  LEA R8, P3, R14, R78, 0x1 ;  /* 0x0000004e0e087211 */ /* 0x000fc600078608ff */
[----:B------:R-:W-:-:S05]  /*2640*/  FFMA R9, R26, R56, R9 ;  /* 0x000000381a097223 */ /* 0x000fca0000000009 */
[----:B------:R-:W-:Y:S02]  /*2650*/  F2FP.BF16.F32.PACK_AB R12, RZ, R9 ;  /* 0x00000009ff0c723e */ /* 0x000fe400000010ff */
[----:B------:R-:W-:-:S03]  /*2660*/  LEA.HI.X R9, R14, R79, R2, 0x1, P3 ;  /* 0x0000004f0e097211 */ /* 0x000fc600018f0c02 */
[----:B------:R1:W-:Y:S01]  /*2670*/  @P2 STG.E.U16 desc[UR36][R10.64], R12 ;  /* 0x0000000c0a002986 */ /* 0x0003e2000c101524 */
[----:B------:R-:W-:Y:S05]  /*2680*/  @!P0 BRA `(.L_x_38) ;  /* 0x0000000000048947 */ /* 0x000fea0003800000 */
[----:B------:R2:W5:Y:S02]  /*2690*/  LDG.E.LTC128B.U16 R19, desc[UR36][R8.64+0x2] ;  /* 0x0000022408137981 */ /* 0x000564000c1e1520 */
.L_x_38:
[----:B------:R-:W-:Y:S05]  /*26a0*/  BSYNC B1 ;  /* 0x0000000000017941 */ /* 0x000fea0003800000 */
.L_x_37:
[----:B-----5:R-:W-:Y:S01]  /*26b0*/  IMAD.U32 R2, R19, 0x10000, RZ ;  /* 0x0001000013027824 */ /* 0x020fe200078e00ff */
[----:B------:R-:W-:Y:S01]  /*26c0*/  ISETP.GT.AND P1, PT, R3, 0x8, PT ;  /* 0x000000080300780c */ /* 0x000fe20003f24270 */
[----:B------:R-:W-:Y:S02]  /*26d0*/  BSSY B1, `(.L_x_39) ;  /* 0x0000008000017945 */ /* 0x000fe40003800000 */
[----:B------:R-:W-:Y:S01]  /*26e0*/  FMUL R2, R2, R57 ;  /* 0x0000003902027220 */ /* 0x000fe20000400000 */
[----:B------:R-:W-:-:S03]  /*26f0*/  ISETP.GT.AND P2, PT, R0, RZ, P1 ;  /* 0x000000ff0000720c */ /* 0x000fc60000f44270 */
[----:B------:R-:W-:-:S05]  /*2700*/  FFMA R2, R27, R56, R2 ;  /* 0x000000381b027223 */ /* 0x000fca0000000002 */
[----:B------:R-:W-:-:S05]  /*2710*/  F2FP.BF16.F32.PACK_AB R2, RZ, R2 ;  /* 0x00000002ff02723e */ /* 0x000fca00000010ff */
[----:B------:R3:W-:Y:S01]  /*2720*/  @P0 STG.E.U16 desc[UR36][R10.64+0x2], R2 ;  /* 0x000002020a000986 */ /* 0x0007e2000c101524 */
[----:B------:R-:W-:Y:S05]  /*2730*/  @!P2 BRA `(.L_x_40) ;  /* 0x000000000004a947 */ /* 0x000fea0003800000 */
[----:B------:R4:W5:Y:S02]  /*2740*/  LDG.E.LTC128B.U16 R19, desc[UR36][R4.64+0x10] ;  /* 0x0000102404137981 */ /* 0x000964000c1e1520 */
.L_x_40:
[----:B------:R-:W-:Y:S05]  /*2750*/  BSYNC B1 ;  /* 0x0000000000017941 */ /* 0x000fea0003800000 */
.L_x_39:
[----:B---3-5:R-:W-:Y:S01]  /*2760*/  IMAD.U32 R2, R19, 0x10000, RZ ;  /* 0x0001000013027824 */ /* 0x028fe200078e00ff */
        /* <DEDUP_REMOVED lines=9> */
.L_x_42:
[----:B------:R-:W-:Y:S05]  /*2800*/  BSYNC B1 ;  /* 0x0000000000017941 */ /* 0x000fea0003800000 */
.L_x_41:
[----:B-----5:R-:W-:Y:S01]  /*2810*/  IMAD.U32 R2, R19, 0x10000, RZ ;  /* 0x0001000013027824 */ /* 0x020fe200078e00ff */
[----:B------:R-:W-:Y:S01]  /*2820*/  ISETP.GT.AND P1, PT, R0, 0x8, P1 ;  /* 0x000000080000780c */ /* 0x000fe20000f24270 */
[----:B------:R-:W-:Y:S02]  /*2830*/  BSSY B1, `(.L_x_43) ;  /* 0x0000007000017945 */ /* 0x000fe40003800000 */
[----:B------:R-:W-:-:S04]  /*2840*/  FMUL R2, R2, R57 ;  /* 0x0000003902027220 */ /* 0x000fc80000400000 */
[----:B------:R-:W-:-:S05]  /*2850*/  FFMA R2, R29, R56, R2 ;  /* 0x000000381d027223 */ /* 0x000fca0000000002 */
[----:B------:R-:W-:-:S05]  /*2860*/  F2FP.BF16.F32.PACK_AB R2, RZ, R2 ;  /* 0x00000002ff02723e */ /* 0x000fca00000010ff */
[----:B------:R0:W-:Y:S01]  /*2870*/  @P3 STG.E.U16 desc[UR36][R6.64+0x12], R2 ;  /* 0x0000120206003986 */ /* 0x0001e2000c101524 */
[----:B------:R-:W-:Y:S05]  /*2880*/  @!P1 BRA `(.L_x_44) ;  /* 0x0000000000049947 */ /* 0x000fea0003800000 */
[----:B------:R0:W5:Y:S02]  /*2890*/  LDG.E.LTC128B.U16 R19, desc[UR36][R8.64+0x10] ;  /* 0x0000102408137981 */ /* 0x000164000c1e1520 */
.L_x_44:
[----:B------:R-:W-:Y:S05]  /*28a0*/  BSYNC B1 ;  /* 0x0000000000017941 */ /* 0x000fea0003800000 */
.L_x_43:
[----:B0----5:R-:W-:Y:S01]  /*28b0*/  IMAD.U32 R2, R19, 0x10000, RZ ;  /* 0x0001000013027824 */ /* 0x021fe200078e00ff */
[----:B------:R-:W-:Y:S01]  /*28c0*/  ISETP.GT.AND P0, PT, R0, 0x8, P0 ;  /* 0x000000080000780c */ /* 0x000fe20000704270 */
[----:B------:R-:W-:Y:S02]  /*28d0*/  BSSY B1, `(.L_x_45) ;  /* 0x0000007000017945 */ /* 0x000fe40003800000 */
[----:B---3--:R-:W-:-:S04]  /*28e0*/  FMUL R13, R2, R57 ;  /* 0x00000039020d7220 */ /* 0x008fc80000400000 */
[----:B------:R-:W-:-:S05]  /*28f0*/  FFMA R13, R30, R56, R13 ;  /* 0x000000381e0d7223 */ /* 0x000fca000000000d */
[----:B------:R-:W-:-:S05]  /*2900*/  F2FP.BF16.F32.PACK_AB R13, RZ, R13 ;  /* 0x0000000dff0d723e */ /* 0x000fca00000010ff */
[----:B------:R0:W-:Y:S01]  /*2910*/  @P1 STG.E.U16 desc[UR36][R10.64+0x10], R13 ;  /* 0x0000100d0a001986 */ /* 0x0001e2000c101524 */
[----:B------:R-:W-:Y:S05]  /*2920*/  @!P0 BRA `(.L_x_46) ;  /* 0x0000000000048947 */ /* 0x000fea0003800000 */
[----:B------:R3:W5:Y:S02]  /*2930*/  LDG.E.LTC128B.U16 R19, desc[UR36][R8.64+0x12] ;  /* 0x0000122408137981 */ /* 0x000764000c1e1520 */
.L_x_46:
[----:B------:R-:W-:Y:S05]  /*2940*/  BSYNC B1 ;  /* 0x0000000000017941 */ /* 0x000fea0003800000 */
.L_x_45:
        /* <DEDUP_REMOVED lines=10> */
.L_x_48:
[----:B------:R-:W-:Y:S05]  /*29f0*/  BSYNC B1 ;  /* 0x0000000000017941 */ /* 0x000fea0003800000 */
.L_x_47:
[----:B0----5:R-:W-:Y:S01]  /*2a00*/  IMAD.U32 R2, R19, 0x10000, RZ ;  /* 0x0001000013027824 */ /* 0x021fe200078e00ff */
        /* <DEDUP_REMOVED lines=9> */
.L_x_50:
[----:B------:R-:W-:Y:S05]  /*2aa0*/  BSYNC B1 ;  /* 0x0000000000017941 */ /* 0x000fea0003800000 */
.L_x_49:
        /* <DEDUP_REMOVED lines=9> */
.L_x_52:
[----:B------:R-:W-:Y:S05]  /*2b40*/  BSYNC B1 ;  /* 0x0000000000017941 */ /* 0x000fea0003800000 */
.L_x_51:
[----:B0----5:R-:W-:Y:S01]  /*2b50*/  IMAD.U32 R2, R19, 0x10000, RZ ;  /* 0x0001000013027824 */ /* 0x021fe200078e00ff */
        /* <DEDUP_REMOVED lines=8> */
.L_x_54:
[----:B------:R-:W-:Y:S05]  /*2be0*/  BSYNC B1 ;  /* 0x0000000000017941 */ /* 0x000fea0003800000 */
.L_x_53:
        /* <DEDUP_REMOVED lines=10> */
.L_x_56:
[----:B------:R-:W-:Y:S05]  /*2c90*/  BSYNC B1 ;  /* 0x0000000000017941 */ /* 0x000fea0003800000 */
.L_x_55:
        /* <DEDUP_REMOVED lines=10> */
.L_x_58:
[----:B------:R-:W-:Y:S05]  /*2d40*/  BSYNC B1 ;  /* 0x0000000000017941 */ /* 0x000fea0003800000 */
.L_x_57:
        /* <DEDUP_REMOVED lines=9> */
.L_x_60:
[----:B------:R-:W-:Y:S05]  /*2de0*/  BSYNC B1 ;  /* 0x0000000000017941 */ /* 0x000fea0003800000 */
.L_x_59:
        /* <DEDUP_REMOVED lines=9> */
.L_x_62:
[----:B------:R-:W-:Y:S05]  /*2e80*/  BSYNC B1 ;  /* 0x0000000000017941 */ /* 0x000fea0003800000 */
.L_x_61:
        /* <DEDUP_REMOVED lines=10> */
.L_x_64:
[----:B------:R-:W-:Y:S05]  /*2f30*/  BSYNC B1 ;  /* 0x0000000000017941 */ /* 0x000fea0003800000 */
.L_x_63:
        /* <DEDUP_REMOVED lines=10> */
.L_x_66:
[----:B------:R-:W-:Y:S05]  /*2fe0*/  BSYNC B1 ;  /* 0x0000000000017941 */ /* 0x000fea0003800000 */
.L_x_65:
        /* <DEDUP_REMOVED lines=9> */
.L_x_68:
[----:B------:R-:W-:Y:S05]  /*3080*/  BSYNC B1 ;  /* 0x0000000000017941 */ /* 0x000fea0003800000 */
.L_x_67:
        /* <DEDUP_REMOVED lines=9> */
.L_x_70:
[----:B------:R-:W-:Y:S05]  /*3120*/  BSYNC B1 ;  /* 0x0000000000017941 */ /* 0x000fea0003800000 */
.L_x_69:
        /* <DEDUP_REMOVED lines=10> */
.L_x_72:
[----:B------:R-:W-:Y:S05]  /*31d0*/  BSYNC B1 ;  /* 0x0000000000017941 */ /* 0x000fea0003800000 */
.L_x_71:
        /* <DEDUP_REMOVED lines=10> */
.L_x_74:
[----:B------:R-:W-:Y:S05]  /*3280*/  BSYNC B1 ;  /* 0x0000000000017941 */ /* 0x000fea0003800000 */
.L_x_73:
        /* <DEDUP_REMOVED lines=9> */
.L_x_76:
[----:B------:R-:W-:Y:S05]  /*3320*/  BSYNC B1 ;  /* 0x0000000000017941 */ /* 0x000fea0003800000 */
.L_x_75:
        /* <DEDUP_REMOVED lines=9> */
.L_x_78:
[----:B------:R-:W-:Y:S05]  /*33c0*/  BSYNC B1 ;  /* 0x0000000000017941 */ /* 0x000fea0003800000 */
.L_x_77:
        /* <DEDUP_REMOVED lines=10> */
.L_x_80:
[----:B------:R-:W-:Y:S05]  /*3470*/  BSYNC B1 ;  /* 0x0000000000017941 */ /* 0x000fea0003800000 */
.L_x_79:
        /* <DEDUP_REMOVED lines=10> */
.L_x_82:
[----:B------:R-:W-:Y:S05]  /*3520*/  BSYNC B1 ;  /* 0x0000000000017941 */ /* 0x000fea0003800000 */
.L_x_81:
        /* <DEDUP_REMOVED lines=9> */
.L_x_84:
[----:B------:R-:W-:Y:S05]  /*35c0*/  BSYNC B1 ;  /* 0x0000000000017941 */ /* 0x000fea0003800000 */
.L_x_83:
        /* <DEDUP_REMOVED lines=9> */
.L_x_86:
[----:B------:R-:W-:Y:S05]  /*3660*/  BSYNC B1 ;  /* 0x0000000000017941 */ /* 0x000fea0003800000 */
.L_x_85:
        /* <DEDUP_REMOVED lines=10> */
.L_x_88:
[----:B------:R-:W-:Y:S05]  /*3710*/  BSYNC B1 ;  /* 0x0000000000017941 */ /* 0x000fea0003800000 */
.L_x_87:
[----:B0----5:R-:W-:Y:S01]  /*3720*/  IMAD.U32 R2, R19, 0x10000, RZ ;  /* 0x0001000013027824 */ /* 0x021fe200078e00ff */
[----:B------:R-:W-:Y:S01]  /*3730*/  ISETP.GT.AND P0, PT, R3, 0x39, PT ;  /* 0x000000390300780c */ /* 0x000fe20003f04270 */
[----:B------:R-:W-:Y:S01]  /*3740*/  @P2 IMAD.MOV.U32 R3, RZ, RZ, R7 ;  /* 0x000000ffff032224 */ /* 0x000fe200078e0007 */
[----:B------:R-:W-:Y:S01]  /*3750*/  BSSY B1, `(.L_x_89) ;  /* 0x0000009000017945 */ /* 0x000fe20003800000 */
[----:B------:R-:W-:Y:S01]  /*3760*/  FMUL R13, R2, R57 ;  /* 0x00000039020d7220 */ /* 0x000fe20000400000 */
[----:B------:R-:W-:Y:S01]  /*3770*/  @P2 IMAD.MOV.U32 R2, RZ, RZ, R6 ;  /* 0x000000ffff022224 */ /* 0x000fe200078e0006 */
[----:B------:R-:W-:Y:S02]  /*3780*/  ISETP.GT.AND P3, PT, R0, RZ, P0 ;  /* 0x000000ff0000720c */ /* 0x000fe40000764270 */
[----:B------:R-:W-:-:S05]  /*3790*/  FFMA R13, R52, R56, R13 ;  /* 0x00000038340d7223 */ /* 0x000fca000000000d */
[----:B------:R-:W-:-:S05]  /*37a0*/  F2FP.BF16.F32.PACK_AB R13, RZ, R13 ;  /* 0x0000000dff0d723e */ /* 0x000fca00000010ff */
[----:B------:R0:W-:Y:S01]  /*37b0*/  @P2 STG.E.U16 desc[UR36][R2.64+0x70], R13 ;  /* 0x0000700d02002986 */ /* 0x0001e2000c101524 */
[----:B------:R-:W-:Y:S05]  /*37c0*/  @!P3 BRA `(.L_x_90) ;  /* 0x000000000004b947 */ /* 0x000fea0003800000 */
[----:B------:R0:W5:Y:S02]  /*37d0*/  LDG.E.LTC128B.U16 R19, desc[UR36][R4.64+0x72] ;  /* 0x0000722404137981 */ /* 0x000164000c1e1520 */
.L_x_90:
[----:B------:R-:W-:Y:S05]  /*37e0*/  BSYNC B1 ;  /* 0x0000000000017941 */ /* 0x000fea0003800000 */
.L_x_89:
        /* <DEDUP_REMOVED lines=9> */
.L_x_92:
[----:B------:R-:W-:Y:S05]  /*3880*/  BSYNC B1 ;  /* 0x0000000000017941 */ /* 0x000fea0003800000 */
.L_x_91:
[----:B0----5:R-:W-:Y:S01]  /*3890*/  IMAD.U32 R2, R19, 0x10000, RZ ;  /* 0x0001000013027824 */ /* 0x021fe200078e00ff */
[----:B------:R-:W-:Y:S01]  /*38a0*/  ISETP.GT.AND P0, PT, R0, 0x8, P0 ;  /* 0x000000080000780c */ /* 0x000fe20000704270 */
[----:B------:R-:W-:Y:S02]  /*38b0*/  BSSY B1, `(.L_x_93) ;  /* 0x000000a000017945 */ /* 0x000fe40003800000 */
[----:B------:R-:W-:Y:S01]  /*38c0*/  FMUL R3, R2, R57 ;  /* 0x0000003902037220 */ /* 0x000fe20000400000 */
[----:B------:R-:W-:-:S03]  /*38d0*/  @P1 IMAD.MOV.U32 R2, RZ, RZ, R10 ;  /* 0x000000ffff021224 */ /* 0x000fc600078e000a */
[----:B------:R-:W-:-:S05]  /*38e0*/  FFMA R3, R54, R56, R3 ;  /* 0x0000003836037223 */ /* 0x000fca0000000003 */
[----:B------:R-:W-:-:S04]  /*38f0*/  F2FP.BF16.F32.PACK_AB R3, RZ, R3 ;  /* 0x00000003ff03723e */ /* 0x000fc800000010ff */
[----:B----4-:R-:W-:Y:S01]  /*3900*/  PRMT R4, R3, 0x7610, R4 ;  /* 0x0000761003047816 */ /* 0x010fe20000000004 */
[----:B------:R-:W-:-:S05]  /*3910*/  @P1 IMAD.MOV.U32 R3, RZ, RZ, R11 ;  /* 0x000000ffff031224 */ /* 0x000fca00078e000b */
[----:B------:R0:W-:Y:S01]  /*3920*/  @P1 STG.E.U16 desc[UR36][R2.64+0x70], R4 ;  /* 0x0000700402001986 */ /* 0x0001e2000c101524 */
[----:B------:R-:W-:Y:S05]  /*3930*/  @!P0 BRA `(.L_x_94) ;  /* 0x0000000000048947 */ /* 0x000fea0003800000 */
[----:B------:R4:W5:Y:S02]  /*3940*/  LDG.E.LTC128B.U16 R19, desc[UR36][R8.64+0x72] ;  /* 0x0000722408137981 */ /* 0x000964000c1e1520 */
.L_x_94:
[----:B------:R-:W-:Y:S05]  /*3950*/  BSYNC B1 ;  /* 0x0000000000017941 */ /* 0x000fea0003800000 */
.L_x_93:
[----:B------:R-:W-:Y:S05]  /*3960*/  @!P0 BRA `(.L_x_95) ;  /* 0x0000000800a88947 */ /* 0x000fea0003800000 */
[----:B-----5:R-:W-:-:S04]  /*3970*/  IMAD.U32 R0, R19, 0x10000, RZ ;  /* 0x0001000013007824 */ /* 0x020fc800078e00ff */
[----:B------:R-:W-:-:S04]  /*3980*/  FMUL R0, R0, R57 ;  /* 0x0000003900007220 */ /* 0x000fc80000400000 */
[----:B------:R-:W-:-:S05]  /*3990*/  FFMA R0, R55, R56, R0 ;  /* 0x0000003837007223 */ /* 0x000fca0000000000 */
[----:B------:R-:W-:-:S05]  /*39a0*/  F2FP.BF16.F32.PACK_AB R0, RZ, R0 ;  /* 0x00000000ff00723e */ /* 0x000fca00000010ff */
[----:B------:R0:W-:Y:S01]  /*39b0*/  STG.E.U16 desc[UR36][R10.64+0x72], R0 ;  /* 0x000072000a007986 */ /* 0x0001e2000c101524 */
[----:B------:R-:W-:Y:S05]  /*39c0*/  BRA `(.L_x_95) ;  /* 0x0000000800907947 */ /* 0x000fea0003800000 */
.L_x_34:
[----:B------:R-:W-:Y:S01]  /*39d0*/  ISETP.GT.AND P0, PT, R3, 0x1, PT ;  /* 0x000000010300780c */ /* 0x000fe20003f04270 */
[----:B------:R-:W-:Y:S01]  /*39e0*/  ULDC.64 UR4, c[0x0][0x5c0] ;  /* 0x0001700000047ab9 */ /* 0x000fe20000000a00 */
[-C--:B------:R-:W-:Y:S01]  /*39f0*/  FMUL R24, R24, R56.reuse ;  /* 0x0000003818187220 */ /* 0x080fe20000400000 */
[-C--:B------:R-:W-:Y:S01]  /*3a00*/  FMUL R25, R25, R56.reuse ;  /* 0x0000003819197220 */ /* 0x080fe20000400000 */
[----:B------:R-:W-:Y:S01]  /*3a10*/  ISETP.GT.AND P3, PT, R0, RZ, P0 ;  /* 0x000000ff0000720c */ /* 0x000fe20000764270 */
[-C--:B------:R-:W-:Y:S01]  /*3a20*/  FMUL R26, R26, R56.reuse ;  /* 0x000000381a1a7220 */ /* 0x080fe20000400000 */
[----:B------:R-:W-:Y:S01]  /*3a30*/  LEA R4, P4, R68, UR4, 0x1 ;  /* 0x0000000444047c11 */ /* 0x000fe2000f8808ff */
[----:B------:R-:W-:Y:S01]  /*3a40*/  FMUL R27, R27, R56 ;  /* 0x000000381b1b7220 */ /* 0x000fe20000400000 */
[----:B------:R-:W-:Y:S01]  /*3a50*/  F2FP.BF16.F32.PACK_AB R24, RZ, R24 ;  /* 0x00000018ff18723e */ /* 0x000fe200000010ff */
[-C--:B------:R-:W-:Y:S01]  /*3a60*/  FMUL R28, R28, R56.reuse ;  /* 0x000000381c1c7220 */ /* 0x080fe20000400000 */
[----:B------:R-:W-:Y:S01]  /*3a70*/  LEA.HI.X R5, R68, UR5, R7, 0x1, P4 ;  /* 0x0000000544057c11 */ /* 0x000fe2000a0f0c07 */
[-C--:B------:R-:W-:Y:S01]  /*3a80*/  FMUL R29, R29, R56.reuse ;  /* 0x000000381d1d7220 */ /* 0x080fe20000400000 */
[----:B------:R-:W-:Y:S01]  /*3a90*/  F2FP.BF16.F32.PACK_AB R25, RZ, R25 ;  /* 0x00000019ff19723e */ /* 0x000fe200000010ff */
[-C--:B------:R-:W-:Y:S01]  /*3aa0*/  FMUL R30, R30, R56.reuse ;  /* 0x000000381e1e7220 */ /* 0x080fe20000400000 */
[----:B------:R-:W-:Y:S01]  /*3ab0*/  SHF.L.U64.HI R75, R74, 0x4, R75 ;  /* 0x000000044a4b7819 */ /* 0x000fe2000001024b */
[----:B------:R-:W-:Y:S01]  /*3ac0*/  @P1 STG.E.U16 desc[UR36][R4.64], R24 ;  /* 0x0000001804001986 */ /* 0x000fe2000c101524 */
[----:B------:R-:W-:Y:S01]  /*3ad0*/  ISETP.GT.AND P1, PT, R3, 0x8, PT ;  /* 0x000000080300780c */ /* 0x000fe20003f24270 */
[----:B------:R-:W-:Y:S01]  /*3ae0*/  FMUL R31, R31, R56 ;  /* 0x000000381f1f7220 */ /* 0x000fe20000400000 */
[----:B------:R-:W-:Y:S01]  /*3af0*/  ISETP.GT.AND P4, PT, R0, 0x8, P0 ;  /* 0x000000080000780c */ /* 0x000fe20000784270 */
[----:B------:R-:W-:Y:S01]  /*3b00*/  @P3 STG.E.U16 desc[UR36][R4.64+0x2], R25 ;  /* 0x0000021904003986 */ /* 0x000fe2000c101524 */
[----:B------:R-:W-:Y:S01]  /*3b10*/  LEA R6, P3, R74, R4, 0x4 ;  /* 0x000000044a067211 */ /* 0x000fe200078620ff */
[-C--:B------:R-:W-:Y:S01]  /*3b20*/  FMUL R32, R32, R56.reuse ;  /* 0x0000003820207220 */ /* 0x080fe20000400000 */
[C---:B------:R-:W-:Y:S01]  /*3b30*/  ISETP.GT.AND P2, PT, R0.reuse, 0x8, P2 ;  /* 0x000000080000780c */ /* 0x040fe20001744270 */
[-C--:B------:R-:W-:Y:S01]  /*3b40*/  FMUL R33, R33, R56.reuse ;  /* 0x0000003821217220 */ /* 0x080fe20000400000 */
[----:B------:R-:W-:Y:S01]  /*3b50*/  ISETP.GT.AND P0, PT, R3, 0x9, PT ;  /* 0x000000090300780c */ /* 0x000fe20003f04270 */
[----:B------:R-:W-:Y:S01]  /*3b60*/  IMAD.X R7, R75, 0x1, R5, P3 ;  /* 0x000000014b077824 */ /* 0x000fe200018e0605 */
[----:B------:R-:W-:Y:S01]  /*3b70*/  ISETP.GT.AND P5, PT, R0, RZ, P1 ;  /* 0x000000ff0000720c */ /* 0x000fe20000fa4270 */
[-C--:B------:R-:W-:Y:S01]  /*3b80*/  FMUL R34, R34, R56.reuse ;  /* 0x0000003822227220 */ /* 0x080fe20000400000 */
[----:B------:R-:W-:Y:S01]  /*3b90*/  ISETP.GT.AND P3, PT, R0, RZ, P0 ;  /* 0x000000ff0000720c */ /* 0x000fe20000764270 */
[----:B------:R-:W-:Y:S01]  /*3ba0*/  FMUL R35, R35, R56 ;  /* 0x0000003823237220 */ /* 0x000fe20000400000 */
[----:B------:R-:W-:Y:S01]  /*3bb0*/  F2FP.BF16.F32.PACK_AB R26, RZ, R26 ;  /* 0x0000001aff1a723e */ /* 0x000fe200000010ff */
[-C--:B------:R-:W-:Y:S01]  /*3bc0*/  FMUL R36, R36, R56.reuse ;  /* 0x0000003824247220 */ /* 0x080fe20000400000 */
[----:B------:R-:W-:Y:S01]  /*3bd0*/  F2FP.BF16.F32.PACK_AB R27, RZ, R27 ;  /* 0x0000001bff1b723e */ /* 0x000fe200000010ff */
[----:B------:R-:W-:Y:S01]  /*3be0*/  FMUL R37, R37, R56 ;  /* 0x0000003825257220 */ /* 0x000fe20000400000 */
[----:B------:R-:W-:Y:S01]  /*3bf0*/  F2FP.BF16.F32.PACK_AB R28, RZ, R28 ;  /* 0x0000001cff1c723e */ /* 0x000fe200000010ff */
[----:B------:R-:W-:Y:S01]  /*3c00*/  @P2 STG.E.U16 desc[UR36][R6.64], R26 ;  /* 0x0000001a06002986 */ /* 0x000fe2000c101524 */
[----:B------:R-:W-:Y:S01]  /*3c10*/  F2FP.BF16.F32.PACK_AB R29, RZ, R29 ;  /* 0x0000001dff1d723e */ /* 0x000fe200000010ff */
[-C--:B------:R-:W-:Y:S01]  /*3c20*/  FMUL R38, R38, R56.reuse ;  /* 0x0000003826267220 */ /* 0x080fe20000400000 */
[C---:B------:R-:W-:Y:S01]  /*3c30*/  ISETP.GT.AND P2, PT, R0.reuse, 0x8, P1 ;  /* 0x000000080000780c */ /* 0x040fe20000f44270 */
[----:B------:R-:W-:Y:S01]  /*3c40*/  @P4 STG.E.U16 desc[UR36][R6.64+0x2], R27 ;  /* 0x0000021b06004986 */ /* 0x000fe2000c101524 */
[----:B------:R-:W-:Y:S01]  /*3c50*/  ISETP.GT.AND P1, PT, R3, 0x10, PT ;  /* 0x000000100300780c */ /* 0x000fe20003f24270 */
[----:B------:R-:W-:Y:S01]  /*3c60*/  FMUL R39, R39, R56 ;  /* 0x0000003827277220 */ /* 0x000fe20000400000 */
[----:B------:R-:W-:Y:S01]  /*3c70*/  F2FP.BF16.F32.PACK_AB R30, RZ, R30 ;  /* 0x0000001eff1e723e */ /* 0x000fe200000010ff */
[----:B------:R-:W-:Y:S01]  /*3c80*/  @P5 STG.E.U16 desc[UR36][R4.64+0x10], R28 ;  /* 0x0000101c04005986 */ /* 0x000fe2000c101524 */
[----:B------:R-:W-:Y:S01]  /*3c90*/  ISETP.GT.AND P4, PT, R0, RZ, P1 ;  /* 0x000000ff0000720c */ /* 0x000fe20000f84270 */
[-C--:B------:R-:W-:Y:S01]  /*3ca0*/  FMUL R40, R40, R56.reuse ;  /* 0x0000003828287220 */ /* 0x080fe20000400000 */
[----:B------:R-:W-:Y:S01]  /*3cb0*/  F2FP.BF16.F32.PACK_AB R31, RZ, R31 ;  /* 0x0000001fff1f723e */ /* 0x000fe200000010ff */
[----:B------:R-:W-:Y:S01]  /*3cc0*/  @P3 STG.E.U16 desc[UR36][R4.64+0x12], R29 ;  /* 0x0000121d04003986 */ /* 0x000fe2000c101524 */
[----:B------:R-:W-:Y:S01]  /*3cd0*/  ISETP.GT.AND P3, PT, R0, 0x8, P0 ;  /* 0x000000080000780c */ /* 0x000fe20000764270 */
[----:B------:R-:W-:Y:S01]  /*3ce0*/  FMUL R41, R41, R56 ;  /* 0x0000003829297220 */ /* 0x000fe20000400000 */
[----:B------:R-:W-:Y:S01]  /*3cf0*/  ISETP.GT.AND P0, PT, R3, 0x11, PT ;  /* 0x000000110300780c */ /* 0x000fe20003f04270 */
[----:B------:R-:W-:Y:S01]  /*3d00*/  @P2 STG.E.U16 desc[UR36][R6.64+0x10], R30 ;  /* 0x0000101e06002986 */ /* 0x000fe2000c101524 */
[----:B------:R-:W-:Y:S01]  /*3d10*/  F2FP.BF16.F32.PACK_AB R32, RZ, R32 ;  /* 0x00000020ff20723e */ /* 0x000fe200000010ff */
[-C--:B------:R-:W-:Y:S01]  /*3d20*/  FMUL R42, R42, R56.reuse ;  /* 0x000000382a2a7220 */ /* 0x080fe20000400000 */
[C---:B------:R-:W-:Y:S01]  /*3d30*/  ISETP.GT.AND P5, PT, R0.reuse, RZ, P0 ;  /* 0x000000ff0000720c */ /* 0x040fe200007a4270 */
[-C--:B------:R-:W-:Y:S01]  /*3d40*/  FMUL R43, R43, R56.reuse ;  /* 0x000000382b2b7220 */ /* 0x080fe20000400000 */
[----:B------:R-:W-:Y:S01]  /*3d50*/  ISETP.GT.AND P2, PT, R0, 0x8, P1 ;  /* 0x000000080000780c */ /* 0x000fe20000f44270 */
[-C--:B------:R-:W-:Y:S01]  /*3d60*/  FMUL R44, R44, R56.reuse ;  /* 0x000000382c2c7220 */ /* 0x080fe20000400000 */
[----:B------:R-:W-:Y:S01]  /*3d70*/  ISETP.GT.AND P1, PT, R3, 0x18, PT ;  /* 0x000000180300780c */ /* 0x000fe20003f24270 */
[-C--:B------:R-:W-:Y:S01]  /*3d80*/  FMUL R45, R45, R56.reuse ;  /* 0x000000382d2d7220 */ /* 0x080fe20000400000 */
[----:B------:R-:W-:Y:S01]  /*3d90*/  F2FP.BF16.F32.PACK_AB R33, RZ, R33 ;  /* 0x00000021ff21723e */ /* 0x000fe200000010ff */
[----:B------:R-:W-:Y:S01]  /*3da0*/  @P3 STG.E.U16 desc[UR36][R6.64+0x12], R31 ;  /* 0x0000121f06003986 */ /* 0x000fe2000c101524 */
[----:B------:R-:W-:Y:S01]  /*3db0*/  ISETP.GT.AND P3, PT, R0, 0x8, P0 ;  /* 0x000000080000780c */ /* 0x000fe20000764270 */
[-C--:B------:R-:W-:Y:S01]  /*3dc0*/  FMUL R46, R46, R56.reuse ;  /* 0x000000382e2e7220 */ /* 0x080fe20000400000 */
[----:B------:R-:W-:Y:S01]  /*3dd0*/  ISETP.GT.AND P0, PT, R3, 0x19, PT ;  /* 0x000000190300780c */ /* 0x000fe20003f04270 */
[----:B------:R-:W-:Y:S01]  /*3de0*/  @P4 STG.E.U16 desc[UR36][R4.64+0x20], R32 ;  /* 0x0000202004004986 */ /* 0x000fe2000c101524 */
[C---:B------:R-:W-:Y:S01]  /*3df0*/  ISETP.GT.AND P4, PT, R0.reuse, RZ, P1 ;  /* 0x000000ff0000720c */ /* 0x040fe20000f84270 */
[----:B------:R-:W-:Y:S01]  /*3e00*/  FMUL R47, R47, R56 ;  /* 0x000000382f2f7220 */ /* 0x000fe20000400000 */
[----:B------:R-:W-:Y:S01]  /*3e10*/  F2FP.BF16.F32.PACK_AB R34, RZ, R34 ;  /* 0x00000022ff22723e */ /* 0x000fe200000010ff */
[----:B------:R-:W-:Y:S01]  /*3e20*/  @P5 STG.E.U16 desc[UR36][R4.64+0x22], R33 ;  /* 0x0000222104005986 */ /* 0x000fe2000c101524 */
[----:B------:R-:W-:Y:S01]  /*3e30*/  ISETP.GT.AND P5, PT, R0, RZ, P0 ;  /* 0x000000ff0000720c */ /* 0x000fe200007a4270 */
[----:B------:R-:W-:Y:S01]  /*3e40*/  FMUL R48, R48, R56 ;  /* 0x0000003830307220 */ /* 0x000fe20000400000 */
[----:B------:R-:W-:Y:S01]  /*3e50*/  F2FP.BF16.F32.PACK_AB R35, RZ, R35 ;  /* 0x00000023ff23723e */ /* 0x000fe200000010ff */
[----:B------:R-:W-:Y:S01]  /*3e60*/  @P2 STG.E.U16 desc[UR36][R6.64+0x20], R34 ;  /* 0x0000202206002986 */ /* 0x000fe2000c101524 */
[----:B------:R-:W-:Y:S01]  /*3e70*/  F2FP.BF16.F32.PACK_AB R36, RZ, R36 ;  /* 0x00000024ff24723e */ /* 0x000fe200000010ff */
[-C--:B------:R-:W-:Y:S01]  /*3e80*/  FMUL R49, R49, R56.reuse ;  /* 0x0000003831317220 */ /* 0x080fe20000400000 */
[----:B------:R-:W-:Y:S01]  /*3e90*/  ISETP.GT.AND P2, PT, R0, 0x8, P1 ;  /* 0x000000080000780c */ /* 0x000fe20000f44270 */
[----:B------:R-:W-:Y:S01]  /*3ea0*/  @P3 STG.E.U16 desc[UR36][R6.64+0x22], R35 ;  /* 0x0000222306003986 */ /* 0x000fe2000c101524 */
[----:B------:R-:W-:Y:S01]  /*3eb0*/  ISETP.GT.AND P1, PT, R3, 0x20, PT ;  /* 0x000000200300780c */ /* 0x000fe20003f24270 */
[-C--:B------:R-:W-:Y:S01]  /*3ec0*/  FMUL R50, R50, R56.reuse ;  /* 0x0000003832327220 */ /* 0x080fe20000400000 */
[----:B------:R-:W-:Y:S01]  /*3ed0*/  F2FP.BF16.F32.PACK_AB R37, RZ, R37 ;  /* 0x00000025ff25723e */ /* 0x000fe200000010ff */
[----:B------:R-:W-:Y:S01]  /*3ee0*/  @P4 STG.E.U16 desc[UR36][R4.64+0x30], R36 ;  /* 0x0000302404004986 */ /* 0x000fe2000c101524 */
[C---:B------:R-:W-:Y:S01]  /*3ef0*/  ISETP.GT.AND P3, PT, R0.reuse, 0x8, P0 ;  /* 0x000000080000780c */ /* 0x040fe20000764270 */
[-C--:B------:R-:W-:Y:S01]  /*3f00*/  FMUL R51, R51, R56.reuse ;  /* 0x0000003833337220 */ /* 0x080fe20000400000 */
[----:B------:R-:W-:Y:S01]  /*3f10*/  ISETP.GT.AND P0, PT, R3, 0x21, PT ;  /* 0x000000210300780c */ /* 0x000fe20003f04270 */
[----:B------:R-:W-:Y:S01]  /*3f20*/  @P5 STG.E.U16 desc[UR36][R4.64+0x32], R37 ;  /* 0x0000322504005986 */ /* 0x000fe2000c101524 */
        /* <DEDUP_REMOVED lines=10> */
[----:B------:R-:W-:-:S02]  /*3fd0*/  F2FP.BF16.F32.PACK_AB R41, RZ, R41 ;  /* 0x00000029ff29723e */ /* 0x000fc400000010ff */
[C---:B------:R-:W-:Y:S01]  /*3fe0*/  ISETP.GT.AND P1, PT, R0.reuse, 0x8, P1 ;  /* 0x000000080000780c */ /* 0x040fe20000f24270 */
[----:B------:R-:W-:Y:S01]  /*3ff0*/  @P3 STG.E.U16 desc[UR36][R6.64+0x32], R39 ;  /* 0x0000322706003986 */ /* 0x000fe2000c101524 */
[C---:B------:R-:W-:Y:S02]  /*4000*/  ISETP.GT.AND P2, PT, R0.reuse, 0x8, P0 ;  /* 0x000000080000780c */ /* 0x040fe40000744270 */
[C---:B------:R-:W-:Y:S01]  /*4010*/  ISETP.GT.AND P0, PT, R3.reuse, 0x29, PT ;  /* 0x000000290300780c */ /* 0x040fe20003f04270 */
[----:B------:R-:W-:Y:S01]  /*4020*/  @P4 STG.E.U16 desc[UR36][R4.64+0x40], R40 ;  /* 0x0000402804004986 */ /* 0x000fe2000c101524 */
[----:B------:R-:W-:Y:S02]  /*4030*/  ISETP.GT.AND P4, PT, R3, 0x28, PT ;  /* 0x000000280300780c */ /* 0x000fe40003f84270 */
[----:B------:R-:W-:Y:S01]  /*4040*/  F2FP.BF16.F32.PACK_AB R42, RZ, R42 ;  /* 0x0000002aff2a723e */ /* 0x000fe200000010ff */
[----:B------:R-:W-:Y:S01]  /*4050*/  @P5 STG.E.U16 desc[UR36][R4.64+0x42], R41 ;  /* 0x0000422904005986 */ /* 0x000fe2000c101524 */
[----:B------:R-:W-:-:S02]  /*4060*/  ISETP.GT.AND P5, PT, R0, RZ, P4 ;  /* 0x000000ff0000720c */ /* 0x000fc400027a4270 */
[C---:B------:R-:W-:Y:S01]  /*4070*/  ISETP.GT.AND P3, PT, R0.reuse, RZ, P0 ;  /* 0x000000ff0000720c */ /* 0x040fe20000764270 */
[----:B------:R-:W-:Y:S01]  /*4080*/  @P1 STG.E.U16 desc[UR36][R6.64+0x40], R42 ;  /* 0x0000402a06001986 */ /* 0x000fe2000c101524 */
[----:B------:R-:W-:Y:S02]  /*4090*/  F2FP.BF16.F32.PACK_AB R43, RZ, R43 ;  /* 0x0000002bff2b723e */ /* 0x000fe400000010ff */
[----:B------:R-:W-:Y:S02]  /*40a0*/  F2FP.BF16.F32.PACK_AB R44, RZ, R44 ;  /* 0x0000002cff2c723e */ /* 0x000fe400000010ff */
[C---:B------:R-:W-:Y:S01]  /*40b0*/  ISETP.GT.AND P4, PT, R0.reuse, 0x8, P4 ;  /* 0x000000080000780c */ /* 0x040fe20002784270 */
[----:B------:R-:W-:Y:S01]  /*40c0*/  @P2 STG.E.U16 desc[UR36][R6.64+0x42], R43 ;  /* 0x0000422b06002986 */ /* 0x000fe2000c101524 */
[----:B------:R-:W-:Y:S02]  /*40d0*/  F2FP.BF16.F32.PACK_AB R45, RZ, R45 ;  /* 0x0000002dff2d723e */ /* 0x000fe400000010ff */
[----:B------:R-:W-:Y:S01]  /*40e0*/  ISETP.GT.AND P2, PT, R3, 0x31, PT ;  /* 0x000000310300780c */ /* 0x000fe20003f44270 */
[----:B------:R-:W-:Y:S01]  /*40f0*/  @P5 STG.E.U16 desc[UR36][R4.64+0x50], R44 ;  /* 0x0000502c04005986 */ /* 0x000fe2000c101524 */
[----:B------:R-:W-:-:S02]  /*4100*/  ISETP.GT.AND P5, PT, R0, 0x8, P0 ;  /* 0x000000080000780c */ /* 0x000fc400007a4270 */
[C---:B------:R-:W-:Y:S01]  /*4110*/  ISETP.GT.AND P1, PT, R3.reuse, 0x38, PT ;  /* 0x000000380300780c */ /* 0x040fe20003f24270 */
[----:B------:R-:W-:Y:S01]  /*4120*/  @P3 STG.E.U16 desc[UR36][R4.64+0x52], R45 ;  /* 0x0000522d04003986 */ /* 0x000fe2000c101524 */
[C---:B------:R-:W-:Y:S02]  /*4130*/  ISETP.GT.AND P3, PT, R3.reuse, 0x30, PT ;  /* 0x000000300300780c */ /* 0x040fe40003f64270 */
[----:B------:R-:W-:Y:S01]  /*4140*/  ISETP.GT.AND P0, PT, R3, 0x39, PT ;  /* 0x000000390300780c */ /* 0x000fe20003f04270 */
[----:B------:R-:W-:Y:S01]  /*4150*/  @P4 IMAD.MOV.U32 R2, RZ, RZ, R6 ;  /* 0x000000ffff024224 */ /* 0x000fe200078e0006 */
[----:B------:R-:W-:Y:S01]  /*4160*/  F2FP.BF16.F32.PACK_AB R46, RZ, R46 ;  /* 0x0000002eff2e723e */ /* 0x000fe200000010ff */
[----:B------:R-:W-:Y:S01]  /*4170*/  @P4 IMAD.MOV.U32 R3, RZ, RZ, R7 ;  /* 0x000000ffff034224 */ /* 0x000fe200078e0007 */
[----:B------:R-:W-:Y:S02]  /*4180*/  F2FP.BF16.F32.PACK_AB R47, RZ, R47 ;  /* 0x0000002fff2f723e */ /* 0x000fe400000010ff */
[----:B------:R-:W-:-:S02]  /*4190*/  F2FP.BF16.F32.PACK_AB R48, RZ, R48 ;  /* 0x00000030ff30723e */ /* 0x000fc400000010ff */
[----:B------:R1:W-:Y:S01]  /*41a0*/  @P4 STG.E.U16 desc[UR36][R2.64+0x50], R46 ;  /* 0x0000502e02004986 */ /* 0x0003e2000c101524 */
[C---:B------:R-:W-:Y:S02]  /*41b0*/  ISETP.GT.AND P4, PT, R0.reuse, RZ, P2 ;  /* 0x000000ff0000720c */ /* 0x040fe40001784270 */
[----:B------:R-:W-:Y:S02]  /*41c0*/  F2FP.BF16.F32.PACK_AB R49, RZ, R49 ;  /* 0x00000031ff31723e */ /* 0x000fe400000010ff */
[----:B------:R-:W-:Y:S02]  /*41d0*/  ISETP.GT.AND P2, PT, R0, 0x8, P2 ;  /* 0x000000080000780c */ /* 0x000fe40001744270 */
[----:B------:R-:W-:Y:S02]  /*41e0*/  F2FP.BF16.F32.PACK_AB R50, RZ, R50 ;  /* 0x00000032ff32723e */ /* 0x000fe400000010ff */
[----:B------:R-:W-:Y:S02]  /*41f0*/  F2FP.BF16.F32.PACK_AB R51, RZ, R51 ;  /* 0x00000033ff33723e */ /* 0x000fe400000010ff */
[----:B------:R-:W-:Y:S01]  /*4200*/  F2FP.BF16.F32.PACK_AB R52, RZ, R52 ;  /* 0x00000034ff34723e */ /* 0x000fe200000010ff */
[----:B-1----:R-:W-:Y:S01]  /*4210*/  @P5 IMAD.MOV.U32 R2, RZ, RZ, R6 ;  /* 0x000000ffff025224 */ /* 0x002fe200078e0006 */
[----:B------:R-:W-:Y:S01]  /*4220*/  F2FP.BF16.F32.PACK_AB R53, RZ, R53 ;  /* 0x00000035ff35723e */ /* 0x000fe200000010ff */
[----:B------:R-:W-:Y:S01]  /*4230*/  @P5 IMAD.MOV.U32 R3, RZ, RZ, R7 ;  /* 0x000000ffff035224 */ /* 0x000fe200078e0007 */
[----:B------:R-:W-:-:S02]  /*4240*/  F2FP.BF16.F32.PACK_AB R54, RZ, R54 ;  /* 0x00000036ff36723e */ /* 0x000fc400000010ff */
[----:B------:R-:W-:Y:S02]  /*4250*/  F2FP.BF16.F32.PACK_AB R55, RZ, R55 ;  /* 0x00000037ff37723e */ /* 0x000fe400000010ff */
[----:B------:R1:W-:Y:S01]  /*4260*/  @P5 STG.E.U16 desc[UR36][R2.64+0x52], R47 ;  /* 0x0000522f02005986 */ /* 0x0003e2000c101524 */
[C---:B------:R-:W-:Y:S02]  /*4270*/  ISETP.GT.AND P5, PT, R0.reuse, RZ, P3 ;  /* 0x000000ff0000720c */ /* 0x040fe40001fa4270 */
[----:B------:R-:W-:-:S11]  /*4280*/  ISETP.GT.AND P3, PT, R0, 0x8, P3 ;  /* 0x000000080000780c */ /* 0x000fd60001f64270 */
[----:B-1----:R-:W-:Y:S02]  /*4290*/  @P5 IMAD.MOV.U32 R2, RZ, RZ, R4 ;  /* 0x000000ffff025224 */ /* 0x002fe400078e0004 */
[----:B------:R-:W-:-:S05]  /*42a0*/  @P5 IMAD.MOV.U32 R3, RZ, RZ, R5 ;  /* 0x000000ffff035224 */ /* 0x000fca00078e0005 */
[----:B------:R1:W-:Y:S01]  /*42b0*/  @P5 STG.E.U16 desc[UR36][R2.64+0x60], R48 ;  /* 0x0000603002005986 */ /* 0x0003e2000c101524 */
[C---:B------:R-:W-:Y:S02]  /*42c0*/  ISETP.GT.AND P5, PT, R0.reuse, RZ, P0 ;  /* 0x000000ff0000720c */ /* 0x040fe400007a4270 */
[----:B------:R-:W-:Y:S01]  /*42d0*/  ISETP.GT.AND P0, PT, R0, 0x8, P0 ;  /* 0x000000080000780c */ /* 0x000fe20000704270 */
[----:B-1----:R-:W-:Y:S02]  /*42e0*/  @P4 IMAD.MOV.U32 R2, RZ, RZ, R4 ;  /* 0x000000ffff024224 */ /* 0x002fe400078e0004 */
[----:B------:R-:W-:-:S05]  /*42f0*/  @P4 IMAD.MOV.U32 R3, RZ, RZ, R5 ;  /* 0x000000ffff034224 */ /* 0x000fca00078e0005 */
[----:B------:R1:W-:Y:S01]  /*4300*/  @P4 STG.E.U16 desc[UR36][R2.64+0x62], R49 ;  /* 0x0000623102004986 */ /* 0x0003e2000c101524 */
[C---:B------:R-:W-:Y:S02]  /*4310*/  ISETP.GT.AND P4, PT, R0.reuse, RZ, P1 ;  /* 0x000000ff0000720c */ /* 0x040fe40000f84270 */
[----:B------:R-:W-:Y:S01]  /*4320*/  ISETP.GT.AND P1, PT, R0, 0x8, P1 ;  /* 0x000000080000780c */ /* 0x000fe20000f24270 */
[----:B-1----:R-:W-:Y:S02]  /*4330*/  @P3 IMAD.MOV.U32 R2, RZ, RZ, R6 ;  /* 0x000000ffff023224 */ /* 0x002fe400078e0006 */
[----:B------:R-:W-:-:S05]  /*4340*/  @P3 IMAD.MOV.U32 R3, RZ, RZ, R7 ;  /* 0x000000ffff033224 */ /* 0x000fca00078e0007 */
[----:B------:R1:W-:Y:S02]  /*4350*/  @P3 STG.E.U16 desc[UR36][R2.64+0x60], R50 ;  /* 0x0000603202003986 */ /* 0x0003e4000c101524 */
[----:B-1----:R-:W-:Y:S02]  /*4360*/  @P2 IMAD.MOV.U32 R2, RZ, RZ, R6 ;  /* 0x000000ffff022224 */ /* 0x002fe400078e0006 */
[----:B------:R-:W-:-:S05]  /*4370*/  @P2 IMAD.MOV.U32 R3, RZ, RZ, R7 ;  /* 0x000000ffff032224 */ /* 0x000fca00078e0007 */
[----:B------:R1:W-:Y:S02]  /*4380*/  @P2 STG.E.U16 desc[UR36][R2.64+0x62], R51 ;  /* 0x0000623302002986 */ /* 0x0003e4000c101524 */
[----:B-1----:R-:W-:Y:S02]  /*4390*/  @P4 IMAD.MOV.U32 R2, RZ, RZ, R4 ;  /* 0x000000ffff024224 */ /* 0x002fe400078e0004 */
[----:B------:R-:W-:-:S05]  /*43a0*/  @P4 IMAD.MOV.U32 R3, RZ, RZ, R5 ;  /* 0x000000ffff034224 */ /* 0x000fca00078e0005 */
[----:B------:R1:W-:Y:S04]  /*43b0*/  @P4 STG.E.U16 desc[UR36][R2.64+0x70], R52 ;  /* 0x0000703402004986 */ /* 0x0003e8000c101524 */
[----:B------:R2:W-:Y:S01]  /*43c0*/  @P5 STG.E.U16 desc[UR36][R4.64+0x72], R53 ;  /* 0x0000723504005986 */ /* 0x0005e2000c101524 */
[----:B-1----:R-:W-:Y:S02]  /*43d0*/  @P1 IMAD.MOV.U32 R2, RZ, RZ, R6 ;  /* 0x000000ffff021224 */ /* 0x002fe400078e0006 */
[----:B------:R-:W-:-:S05]  /*43e0*/  @P1 IMAD.MOV.U32 R3, RZ, RZ, R7 ;  /* 0x000000ffff031224 */ /* 0x000fca00078e0007 */
[----:B------:R2:W-:Y:S04]  /*43f0*/  @P1 STG.E.U16 desc[UR36][R2.64+0x70], R54 ;  /* 0x0000703602001986 */ /* 0x0005e8000c101524 */
[----:B------:R2:W-:Y:S02]  /*4400*/  @P0 STG.E.U16 desc[UR36][R6.64+0x72], R55 ;  /* 0x0000723706000986 */ /* 0x0005e4000c101524 */
.L_x_95:
[----:B------:R-:W-:Y:S05]  /*4410*/  BSYNC B0 ;  /* 0x0000000000007941 */ /* 0x000fea0003800000 */
.L_x_33:
[----:B0-2---:R-:W2:Y:S01]  /*4420*/  LDL.64 R2, [R1] ;  /* 0x0000000001027983 */ /* 0x005ea20000100a00 */
[----:B------:R-:W-:Y:S01]  /*4430*/  ULDC.64 UR4, c[0x0][0x650] ;  /* 0x0001940000047ab9 */ /* 0x000fe20000000a00 */
[----:B------:R0:W-:Y:S01]  /*4440*/  SYNCS.ARRIVE.TRANS64.A1T0 RZ, [R64+UR47], RZ ;  /* 0x000000ff40ff79a7 */ /* 0x0001e2000810002f */
[----:B------:R-:W-:Y:S01]  /*4450*/  PRMT R0, RZ, 0x7610, R0 ;  /* 0x00007610ff007816 */ /* 0x000fe20000000000 */
[----:B-----5:R-:W-:Y:S02]  /*4460*/  IMAD.MOV.U32 R19, RZ, RZ, -0x1 ;  /* 0xffffffffff137424 */ /* 0x020fe400078e00ff */
[----:B------:R-:W-:Y:S01]  /*4470*/  IMAD.MOV.U32 R22, RZ, RZ, -0x1 ;  /* 0xffffffffff167424 */ /* 0x000fe200078e00ff */
[----:B--2---:R-:W-:-:S04]  /*4480*/  LEA R18, P0, R2, R18, 0x1 ;  /* 0x0000001202127211 */ /* 0x004fc800078008ff */
[----:B------:R-:W-:Y:S01]  /*4490*/  LEA.HI.X R17, R2, R17, R23, 0x1, P0 ;  /* 0x0000001102117211 */ /* 0x000fe200000f0c17 */
[----:B------:R-:W-:Y:S01]  /*44a0*/  IMAD.MOV.U32 R2, RZ, RZ, -0x1 ;  /* 0xffffffffff027424 */ /* 0x000fe200078e00ff */
[----:B------:R-:W-:-:S04]  /*44b0*/  ISETP.GE.U32.AND P0, PT, R18, UR4, PT ;  /* 0x0000000412007c0c */ /* 0x000fc8000bf06070 */
[----:B------:R-:W-:-:S13]  /*44c0*/  ISETP.GE.U32.AND.EX P0, PT, R17, UR5, PT, P0 ;  /* 0x0000000511007c0c */ /* 0x000fda000bf06100 */
[----:B0-----:R-:W-:Y:S05]  /*44d0*/  @P0 BRA `(.L_x_96) ;  /* 0x0000000400700947 */ /* 0x001fea0003800000 */
[----:B-1----:R-:W0:Y:S01]  /*44e0*/  S2R R10, SR_CTAID.X ;  /* 0x00000000000a7919 */ /* 0x002e220000002500 */
[----:B---34-:R-:W1:Y:S01]  /*44f0*/  LDC.64 R8, c[0x0][0x628] ;  /* 0x00018a00ff087b82 */ /* 0x018e620000000a00 */
[----:B------:R-:W-:Y:S01]  /*4500*/  ULDC UR4, c[0x0][0x150] ;  /* 0x0000540000047ab9 */ /* 0x000fe20000000800 */
[----:B------:R-:W-:Y:S01]  /*4510*/  IMAD.MOV.U32 R6, RZ, RZ, R18 ;  /* 0x000000ffff067224 */ /* 0x000fe200078e0012 */
[----:B------:R-:W2:Y:S01]  /*4520*/  S2R R20, SR_CTAID.Y ;  /* 0x0000000000147919 */ /* 0x000ea20000002600 */
[----:B------:R-:W-:-:S04]  /*4530*/  IMAD.MOV.U32 R7, RZ, RZ, R17 ;  /* 0x000000ffff077224 */ /* 0x000fc800078e0011 */
[----:B------:R-:W3:Y:S08]  /*4540*/  LDC R15, c[0x0][0x144] ;  /* 0x00005100ff0f7b82 */ /* 0x000ef00000000800 */
[----:B------:R-:W4:Y:S08]  /*4550*/  LDC R0, c[0x0][0x630] ;  /* 0x00018c00ff007b82 */ /* 0x000f300000000800 */
[----:B------:R-:W2:Y:S01]  /*4560*/  LDC.64 R12, c[0x0][0x620] ;  /* 0x00018800ff0c7b82 */ /* 0x000ea20000000a00 */
[----:B-1----:R-:W-:-:S04]  /*4570*/  ISETP.NE.U32.AND P0, PT, R8, RZ, PT ;  /* 0x000000ff0800720c */ /* 0x002fc80003f05070 */
[----:B------:R-:W-:Y:S02]  /*4580*/  ISETP.NE.AND.EX P0, PT, R9, RZ, PT, P0 ;  /* 0x000000ff0900720c */ /* 0x000fe40003f05300 */
[----:B0-----:R-:W-:-:S05]  /*4590*/  I2FP.F32.U32 R2, R10 ;  /* 0x0000000a00027245 */ /* 0x001fca0000201000 */
[----:B------:R-:W-:-:S04]  /*45a0*/  FMUL R2, R2, UR4 ;  /* 0x0000000402027c20 */ /* 0x000fc80008400000 */
[----:B------:R0:W1:Y:S02]  /*45b0*/  F2I.U32.TRUNC.NTZ R14, R2 ;  /* 0x00000002000e7305 */ /* 0x000064000020f000 */
[----:B---34-:R-:W-:Y:S05]  /*45c0*/  @!P0 BRA `(.L_x_97) ;  /* 0x0000000000288947 */ /* 0x018fea0003800000 */
[----:B------:R-:W3:Y:S02]  /*45d0*/  LDC R3, c[0x0][0x634] ;  /* 0x00018d00ff037b82 */ /* 0x000ee40000000800 */
[----:B---3--:R-:W-:-:S05]  /*45e0*/  IADD3 R7, P0, R18, R3, RZ ;  /* 0x0000000312077210 */ /* 0x008fca0007f1e0ff */
[----:B------:R-:W-:-:S04]  /*45f0*/  IMAD.X R11, RZ, RZ, R17, P0 ;  /* 0x000000ffff0b7224 */ /* 0x000fc800000e0611 */
[----:B0-----:R-:W-:-:S04]  /*4600*/  IMAD.WIDE.U32 R2, R11, R8, RZ ;  /* 0x000000080b027225 */ /* 0x001fc800078e00ff */
[----:B------:R-:W-:-:S04]  /*4610*/  IMAD.WIDE.U32 R4, P0, R7, R9, R2 ;  /* 0x0000000907047225 */ /* 0x000fc80007800002 */
[----:B------:R-:W-:-:S04]  /*4620*/  IMAD.WIDE.U32 R2, R7, R8, RZ ;  /* 0x0000000807027225 */ /* 0x000fc800078e00ff */
[----:B------:R-:W-:Y:S01]  /*4630*/  IMAD.X R7, RZ, RZ, RZ, P0 ;  /* 0x000000ffff077224 */ /* 0x000fe200000e06ff */
[----:B------:R-:W-:Y:S01]  /*4640*/  IADD3 RZ, P0, R3, R4, RZ ;  /* 0x0000000403ff7210 */ /* 0x000fe20007f1e0ff */
[----:B------:R-:W-:-:S04]  /*4650*/  IMAD.MOV.U32 R6, RZ, RZ, R5 ;  /* 0x000000ffff067224 */ /* 0x000fc800078e0005 */
[----:B------:R-:W-:-:S08]  /*4660*/  IMAD.WIDE.U32.X R6, R11, R9, R6, P0 ;  /* 0x000000090b067225 */ /* 0x000fd000000e0406 */
.L_x_97:
[----:B------:R-:W3:Y:S01]  /*4670*/  LDC.64 R26, c[0x0][0x640] ;  /* 0x00019000ff1a7b82 */ /* 0x000ee20000000a00 */
[-C--:B------:R-:W-:Y:S01]  /*4680*/  SHF.R.U64 R11, R6, R0.reuse, R7 ;  /* 0x00000000060b7219 */ /* 0x080fe20000001207 */
[----:B------:R-:W-:Y:S01]  /*4690*/  IMAD.MOV.U32 R19, RZ, RZ, R17 ;  /* 0x000000ffff137224 */ /* 0x000fe200078e0011 */
[----:B------:R-:W-:Y:S01]  /*46a0*/  SHF.R.U32.HI R0, RZ, R0, R7 ;  /* 0x00000000ff007219 */ /* 0x000fe20000011607 */
[----:B-1----:R-:W-:Y:S01]  /*46b0*/  IMAD.MOV R14, RZ, RZ, -R14 ;  /* 0x000000ffff0e7224 */ /* 0x002fe200078e0a0e */
[----:B------:R-:W-:Y:S01]  /*46c0*/  IADD3 R5, P0, RZ, -R11, RZ ;  /* 0x8000000bff057210 */ /* 0x000fe20007f1e0ff */
[----:B------:R-:W-:Y:S01]  /*46d0*/  ULDC UR4, c[0x0][0x154] ;  /* 0x0000550000047ab9 */ /* 0x000fe20000000800 */
[----:B------:R-:W-:Y:S01]  /*46e0*/  IMAD.MOV.U32 R7, RZ, RZ, 0x1 ;  /* 0x00000001ff077424 */ /* 0x000fe200078e00ff */
[----:B------:R-:W1:Y:S01]  /*46f0*/  LDC R4, c[0x0][0x618] ;  /* 0x00018600ff047b82 */ /* 0x000e620000000800 */
[----:B------:R-:W-:Y:S02]  /*4700*/  IMAD R22, R15, R14, R10 ;  /* 0x0000000e0f167224 */ /* 0x000fe400078e020a */
[----:B------:R-:W-:-:S04]  /*4710*/  IMAD.X R3, RZ, RZ, ~R0, P0 ;  /* 0x000000ffff037224 */ /* 0x000fc800000e0e00 */
[-C--:B--2---:R-:W-:Y:S01]  /*4720*/  IMAD R0, R3, R12.reuse, RZ ;  /* 0x0000000c03007224 */ /* 0x084fe200078e02ff */
[----:B------:R-:W2:Y:S01]  /*4730*/  LDC R6, c[0x0][0x608] ;  /* 0x00018200ff067b82 */ /* 0x000ea20000000800 */
[----:B0-----:R-:W-:-:S04]  /*4740*/  IMAD.WIDE.U32 R2, R5, R12, R18 ;  /* 0x0000000c05027225 */ /* 0x001fc800078e0012 */
[----:B------:R-:W-:Y:S01]  /*4750*/  IMAD R5, R5, R13, R0 ;  /* 0x0000000d05057224 */ /* 0x000fe200078e0200 */
[----:B------:R-:W-:Y:S02]  /*4760*/  I2FP.F32.U32 R0, R20 ;  /* 0x0000001400007245 */ /* 0x000fe40000201000 */
[----:B------:R-:W0:Y:S01]  /*4770*/  LDC R24, c[0x0][0x658] ;  /* 0x00019600ff187b82 */ /* 0x000e220000000800 */
[----:B------:R-:W-:Y:S01]  /*4780*/  IMAD.IADD R3, R3, 0x1, R5 ;  /* 0x0000000103037824 */ /* 0x000fe200078e0205 */
[----:B---3--:R-:W-:Y:S01]  /*4790*/  ISETP.NE.U32.AND P0, PT, R26, RZ, PT ;  /* 0x000000ff1a00720c */ /* 0x008fe20003f05070 */
[----:B------:R-:W-:Y:S01]  /*47a0*/  FMUL R0, R0, UR4 ;  /* 0x0000000400007c20 */ /* 0x000fe20008400000 */
[----:B------:R-:W-:Y:S02]  /*47b0*/  IMAD.MOV.U32 R5, RZ, RZ, -0x1 ;  /* 0xffffffffff057424 */ /* 0x000fe400078e00ff */
[----:B------:R-:W-:Y:S01]  /*47c0*/  ISETP.NE.AND.EX P0, PT, R27, RZ, PT, P0 ;  /* 0x000000ff1b00720c */ /* 0x000fe20003f05300 */
[----:B------:R3:W4:Y:S01]  /*47d0*/  F2I.U32.TRUNC.NTZ R12, R0 ;  /* 0x00000000000c7305 */ /* 0x000722000020f000 */
[----:B------:R-:W3:Y:S01]  /*47e0*/  LDC R15, c[0x0][0x148] ;  /* 0x00005200ff0f7b82 */ /* 0x000ee20000000800 */
[----:B-1----:R-:W-:-:S02]  /*47f0*/  SHF.R.U64 R10, R2, R4, R3 ;  /* 0x00000004020a7219 */ /* 0x002fc40000001203 */
[----:B------:R-:W-:-:S05]  /*4800*/  SHF.R.U32.HI R3, RZ, R4, R3 ;  /* 0x00000004ff037219 */ /* 0x000fca0000011603 */
[----:B------:R-:W1:Y:S01]  /*4810*/  LDC R14, c[0x0][0x600] ;  /* 0x00018000ff0e7b82 */ /* 0x000e620000000800 */
[-CC-:B--2---:R-:W-:Y:S02]  /*4820*/  SHF.R.U64 R8, R10, R6.reuse, R3.reuse ;  /* 0x000000060a087219 */ /* 0x184fe40000001203 */
[----:B------:R-:W-:-:S05]  /*4830*/  SHF.R.U32.HI R3, RZ, R6, R3 ;  /* 0x00000006ff037219 */ /* 0x000fca0000011603 */
[----:B------:R-:W2:Y:S01]  /*4840*/  LDC R21, c[0x0][0x648] ;  /* 0x00019200ff157b82 */ /* 0x000ea20000000800 */
[-CC-:B0-----:R-:W-:Y:S02]  /*4850*/  SHF.R.U64 R13, R8, R24.reuse, R3.reuse ;  /* 0x00000018080d7219 */ /* 0x181fe40000001203 */
[-C--:B------:R-:W-:Y:S02]  /*4860*/  SHF.L.U32 R5, R5, R24.reuse, RZ ;  /* 0x0000001805057219 */ /* 0x080fe400000006ff */
[-C--:B------:R-:W-:Y:S01]  /*4870*/  SHF.R.U32.HI R3, RZ, R24.reuse, R3 ;  /* 0x00000018ff037219 */ /* 0x080fe20000011603 */
[----:B------:R-:W-:Y:S01]  /*4880*/  IMAD.MOV.U32 R2, RZ, RZ, R13 ;  /* 0x000000ffff027224 */ /* 0x000fe200078e000d */
[----:B------:R-:W-:Y:S01]  /*4890*/  SHF.L.U32 R24, R7, R24, RZ ;  /* 0x0000001807187219 */ /* 0x000fe200000006ff */
[----:B------:R-:W0:Y:S01]  /*48a0*/  LDC R25, c[0x0][0x638] ;  /* 0x00018e00ff197b82 */ /* 0x000e220000000800 */
[----:B------:R-:W-:-:S07]  /*48b0*/  LOP3.LUT R19, RZ, R5, RZ, 0x33, !PT ;  /* 0x00000005ff137212 */ /* 0x000fce00078e33ff */
[----:B------:R-:W0:Y:S01]  /*48c0*/  LDC R28, c[0x0][0x610] ;  /* 0x00018400ff1c7b82 */ /* 0x000e220000000800 */
[----:B----4-:R-:W-:Y:S05]  /*48d0*/  @!P0 BRA `(.L_x_98) ;  /* 0x0000000000288947 */ /* 0x010fea0003800000 */
[----:B---3--:R-:W3:Y:S02]  /*48e0*/  LDC R0, c[0x0][0x64c] ;  /* 0x00019300ff007b82 */ /* 0x008ee40000000800 */
[----:B---3--:R-:W-:-:S05]  /*48f0*/  IADD3 R7, P0, R13, R0, RZ ;  /* 0x000000000d077210 */ /* 0x008fca0007f1e0ff */
        /* <DEDUP_REMOVED lines=8> */
.L_x_98:
[----:B------:R-:W4:Y:S01]  /*4980*/  LDC R4, c[0x0][0x65c] ;  /* 0x00019700ff047b82 */ /* 0x000f220000000800 */
[----:B--23--:R-:W-:Y:S01]  /*4990*/  SHF.R.U64 R0, R2, R21, R3 ;  /* 0x0000001502007219 */ /* 0x00cfe20000001203 */
[----:B-1----:R-:W-:Y:S01]  /*49a0*/  VIADD R3, R14, 0xffffffff ;  /* 0xffffffff0e037836 */ /* 0x002fe20000000000 */
[----:B------:R-:W-:Y:S01]  /*49b0*/  LOP3.LUT R19, R8, R19, RZ, 0xc0, !PT ;  /* 0x0000001308137212 */ /* 0x000fe200078ec0ff */
[----:B------:R-:W-:Y:S02]  /*49c0*/  IMAD.MOV R12, RZ, RZ, -R12 ;  /* 0x000000ffff0c7224 */ /* 0x000fe400078e0a0c */
[----:B------:R-:W-:Y:S01]  /*49d0*/  IMAD.MOV R2, RZ, RZ, -R0 ;  /* 0x000000ffff027224 */ /* 0x000fe200078e0a00 */
[----:B------:R-:W-:Y:S01]  /*49e0*/  LOP3.LUT R3, R10, R3, RZ, 0xc0, !PT ;  /* 0x000000030a037212 */ /* 0x000fe200078ec0ff */
[----:B------:R-:W-:Y:S02]  /*49f0*/  IMAD R19, R24, R0, R19 ;  /* 0x0000000018137224 */ /* 0x000fe400078e0213 */
[----:B0-----:R-:W-:-:S04]  /*4a00*/  IMAD R0, R2, R25, R13 ;  /* 0x0000001902007224 */ /* 0x001fc800078e020d */
[----:B------:R-:W-:Y:S01]  /*4a10*/  IMAD R2, R0, R14, R3 ;  /* 0x0000000e00027224 */ /* 0x000fe200078e0203 */
[----:B----4-:R-:W-:Y:S01]  /*4a20*/  ISETP.NE.AND P0, PT, R4, 0x1, PT ;  /* 0x000000010400780c */ /* 0x010fe20003f05270 */
[----:B------:R-:W-:-:S05]  /*4a30*/  IMAD.MOV.U32 R4, RZ, RZ, 0x1 ;  /* 0x00000001ff047424 */ /* 0x000fca00078e00ff */
[----:B------:R-:W-:-:S07]  /*4a40*/  PRMT R0, R4, 0x7610, R0 ;  /* 0x0000761004007816 */ /* 0x000fce0000000000 */
[----:B------:R-:W-:-:S04]  /*4a50*/  @P0 IMAD R22, R15, R12, R20 ;  /* 0x0000000c0f160224 */ /* 0x000fc800078e0214 */
[----:B------:R-:W-:-:S05]  /*4a60*/  IMAD R19, R19, R28, R22 ;  /* 0x0000001c13137224 */ /* 0x000fca00078e0216 */
[----:B------:R-:W-:Y:S02]  /*4a70*/  SEL R22, R2, R19, !P0 ;  /* 0x0000001302167207 */ /* 0x000fe40004000000 */
[----:B------:R-:W-:Y:S01]  /*4a80*/  SEL R19, R19, R2, !P0 ;  /* 0x0000000213137207 */ /* 0x000fe20004000000 */
[----:B------:R-:W-:-:S07]  /*4a90*/  IMAD.MOV.U32 R2, RZ, RZ, R11 ;  /* 0x000000ffff027224 */ /* 0x000fce00078e000b */
.L_x_96:
[----:B------:R-:W-:Y:S02]  /*4aa0*/  LOP3.LUT P0, RZ, R0, 0xff, RZ, 0xc0, !PT ;  /* 0x000000ff00ff7812 */ /* 0x000fe4000780c0ff */
[----:B------:R-:W-:-:S11]  /*4ab0*/  LOP3.LUT R71, R71, 0x1, RZ, 0x3c, !PT ;  /* 0x0000000147477812 */ /* 0x000fd600078e3cff */
[----:B------:R-:W-:Y:S05]  /*4ac0*/  @P0 BRA `(.L_x_99) ;  /* 0xffffffcc00440947 */ /* 0x000fea000383ffff */
[----:B------:R-:W-:Y:S05]  /*4ad0*/  EXIT ;  /* 0x000000000000794d */ /* 0x000fea0003800000 */
.L_x_14:
[----:B------:R-:W-:-:S08]  /*4ae0*/  ISETP.NE.AND P0, PT, R0, RZ, PT ;  /* 0x000000ff0000720c */ /* 0x000fd00003f05270 */
[----:B0-----:R-:W0:-:S00]  /*4af0*/  USETMAXREG.DEALLOC.CTAPOOL 0x28 ;  /* 0x00000028000079c8 */ /* 0x001e0000080e0500 */
[----:B------:R-:W-:Y:S05]  /*4b00*/  @P0 EXIT ;  /* 0x000000000000094d */ /* 0x000fea0003800000 */
[----:B0-----:R-:W-:Y:S01]  /*4b10*/  LOP3.LUT P0, RZ, R8, 0xff, RZ, 0xc0, !PT ;  /* 0x000000ff08ff7812 */ /* 0x001fe2000780c0ff */
[----:B------:R-:W-:Y:S02]  /*4b20*/  IMAD.MOV.U32 R0, RZ, RZ, 0x1 ;  /* 0x00000001ff007424 */ /* 0x000fe400078e00ff */
[----:B------:R-:W-:-:S10]  /*4b30*/  IMAD.MOV.U32 R6, RZ, RZ, RZ ;  /* 0x000000ffff067224 */ /* 0x000fd400078e00ff */
[----:B------:R-:W-:Y:S05]  /*4b40*/  @!P0 BRA `(.L_x_100) ;  /* 0x0000000c00148947 */ /* 0x000fea0003800000 */
[----:B------:R-:W-:Y:S01]  /*4b50*/  LOP3.LUT P0, RZ, R4, 0x1f, RZ, 0xc0, !PT ;  /* 0x0000001f04ff7812 */ /* 0x000fe2000780c0ff */
[----:B------:R-:W-:Y:S01]  /*4b60*/  ULDC UR5, c[0x0][0x658] ;  /* 0x0001960000057ab9 */ /* 0x000fe20000000800 */
[----:B------:R-:W-:Y:S01]  /*4b70*/  UMOV UR6, 0xffffffff ;  /* 0xffffffff00067882 */ /* 0x000fe20000000000 */
[----:B------:R-:W-:Y:S01]  /*4b80*/  BSSY B0, `(.L_x_100) ;  /* 0x00000c1000007945 */ /* 0x000fe20003800000 */
[----:B------:R-:W-:Y:S01]  /*4b90*/  USHF.L.U32 UR6, UR6, UR5, URZ ;  /* 0x0000000506067299 */ /* 0x000fe2000800063f */
[C---:B------:R-:W-:Y:S01]  /*4ba0*/  ISETP.NE.AND P2, PT, R3.reuse, RZ, PT ;  /* 0x000000ff0300720c */ /* 0x040fe20003f45270 */
[----:B------:R-:W-:Y:S01]  /*4bb0*/  IMAD.MOV.U32 R8, RZ, RZ, 0x1 ;  /* 0x00000001ff087424 */ /* 0x000fe200078e00ff */
[----:B------:R-:W-:Y:S01]  /*4bc0*/  ISETP.NE.OR P0, PT, R3, RZ, !P0 ;  /* 0x000000ff0300720c */ /* 0x000fe20004705670 */
[----:B------:R-:W-:Y:S01]  /*4bd0*/  IMAD.MOV.U32 R0, RZ, RZ, 0x1 ;  /* 0x00000001ff007424 */ /* 0x000fe200078e00ff */
[----:B------:R-:W-:Y:S01]  /*4be0*/  LOP3.LUT R7, R16, 0x2, RZ, 0xfc, !PT ;  /* 0x0000000210077812 */ /* 0x000fe200078efcff */
[----:B------:R-:W-:Y:S01]  /*4bf0*/  IMAD.MOV.U32 R6, RZ, RZ, RZ ;  /* 0x000000ffff067224 */ /* 0x000fe200078e00ff */
[----:B------:R-:W-:Y:S01]  /*4c00*/  ULDC UR4, c[0x0][0x600] ;  /* 0x0001800000047ab9 */ /* 0x000fe20000000800 */
[----:B------:R-:W-:Y:S01]  /*4c10*/  UMOV UR7, 0x1 ;  /* 0x0000000100077882 */ /* 0x000fe20000000000 */
[----:B------:R-:W-:-:S02]  /*4c20*/  UIADD3 UR19, UR40, 0x1, URZ ;  /* 0x0000000128137890 */ /* 0x000fc4000fffe03f */
[----:B------:R-:W-:Y:S02]  /*4c30*/  UIADD3 UR15, UR4, -0x1, URZ ;  /* 0xffffffff040f7890 */ /* 0x000fe4000fffe03f */
[----:B------:R-:W-:Y:S02]  /*4c40*/  USHF.L.U32 UR17, UR7, UR5, URZ ;  /* 0x0000000507117299 */ /* 0x000fe4000800063f */
[----:B------:R-:W-:Y:S01]  /*4c50*/  ULOP3.LUT UR16, URZ, UR6, URZ, 0x33, !UPT ;  /* 0x000000063f107292 */ /* 0x000fe2000f8e333f */
[----:B------:R-:W-:-:S11]  /*4c60*/  ULDC.64 UR20, c[0x0][0x198] ;  /* 0x0000660000147ab9 */ /* 0x000fd60000000a00 */
.L_x_112:
[----:B------:R-:W-:-:S03]  /*4c70*/  UMOV UR4, 0xffffffff ;  /* 0xffffffff00047882 */ /* 0x000fc60000000000 */
[----:B------:R-:W-:Y:S05]  /*4c80*/  BRA.DIV UR4, `(.L_x_101) ;  /* 0x0000001e04387947 */ /* 0x000fea000b800000 */
[----:B------:R-:W-:-:S13]  /*4c90*/  ELECT P6, URZ, PT ;  /* 0x00000000003f782f */ /* 0x000fda00038c0000 */
.L_x_149:
[----:B------:R-:W0:Y:S01]  /*4ca0*/  LDC R3, c[0x0][0x28c] ;  /* 0x0000a300ff037b82 */ /* 0x000e220000000800 */
[----:B------:R-:W-:Y:S01]  /*4cb0*/  BSSY B1, `(.L_x_102) ;  /* 0x0000035000017945 */ /* 0x000fe20003800000 */
[----:B0-----:R-:W-:-:S13]  /*4cc0*/  ISETP.LT.OR P6, PT, R3, 0x1, !P6 ;  /* 0x000000010300780c */ /* 0x001fda00077c1670 */
[----:B------:R-:W-:Y:S05]  /*4cd0*/  @P6 BRA `(.L_x_103) ;  /* 0x0000000000c86947 */ /* 0x000fea0003800000 */
[----:B------:R-:W-:Y:S02]  /*4ce0*/  IMAD.SHL.U32 R22, R22, 0x40, RZ ;  /* 0x0000004016167824 */ /* 0x000fe400078e00ff */
[----:B------:R-:W-:Y:S02]  /*4cf0*/  IMAD.SHL.U32 R19, R19, 0x40, RZ ;  /* 0x0000004013137824 */ /* 0x000fe400078e00ff */
[----:B------:R-:W-:Y:S02]  /*4d00*/  IMAD.MOV.U32 R12, RZ, RZ, RZ ;  /* 0x000000ffff0c7224 */ /* 0x000fe400078e00ff */
[----:B------:R-:W-:Y:S02]  /*4d10*/  IMAD.U32 R13, RZ, RZ, UR19 ;  /* 0x00000013ff0d7e24 */ /* 0x000fe4000f8e00ff */
[----:B------:R-:W-:Y:S02]  /*4d20*/  IMAD.MOV.U32 R3, RZ, RZ, R0 ;  /* 0x000000ffff037224 */ /* 0x000fe400078e0000 */
[----:B------:R-:W-:-:S07]  /*4d30*/  IMAD.MOV.U32 R4, RZ, RZ, R6 ;  /* 0x000000ffff047224 */ /* 0x000fce00078e0006 */
.L_x_107:
[----:B------:R-:W0:Y:S01]  /*4d40*/  S2R R10, SR_CgaCtaId ;  /* 0x00000000000a7919 */ /* 0x000e220000008800 */
[----:B------:R-:W-:Y:S01]  /*4d50*/  MOV R5, 0x400 ;  /* 0x0000040000057802 */ /* 0x000fe20000000f00 */
[----:B------:R-:W1:Y:S03]  /*4d60*/  @!P2 LDC R9, c[0x0][0x500] ;  /* 0x00014000ff09ab82 */ /* 0x000e660000000800 */
[----:B0-----:R-:W-:Y:S02]  /*4d70*/  LEA R11, R10, R5, 0x18 ;  /* 0x000000050a0b7211 */ /* 0x001fe400078ec0ff */
[----:B------:R-:W-:-:S03]  /*4d80*/  SHF.L.U32 R5, R3, 0x1f, RZ ;  /* 0x0000001f03057819 */ /* 0x000fc600000006ff */
[----:B------:R-:W-:-:S04]  /*4d90*/  IMAD R10, R4, 0x8, R11 ;  /* 0x00000008040a7824 */ /* 0x000fc800078e020b */
[----:B------:R-:W0:Y:S02]  /*4da0*/  SYNCS.PHASECHK.TRANS64.TRYWAIT P1, [R10+URZ+0xe0], R5 ;  /* 0x0000e0050a0075a7 */ /* 0x000e24000802017f */
[----:B01----:R-:W-:Y:S05]  /*4db0*/  @!P1 BRA `(.L_x_104) ;  /* 0x0000001c000c9947 */ /* 0x003fea0003800000 */
.L_x_150:
[----:B0-----:R-:W-:Y:S01]  /*4dc0*/  PRMT R5, R7, 0x9910, RZ ;  /* 0x0000991007057816 */ /* 0x001fe200000000ff */
[----:B------:R0:W-:Y:S03]  /*4dd0*/  @!P2 SYNCS.ARRIVE.TRANS64 RZ, [R10+URZ], R9 ;  /* 0x000000090affa9a7 */ /* 0x0001e6000800003f */
[----:B------:R-:W-:-:S13]  /*4de0*/  ISETP.NE.AND P1, PT, R5, 0x2, PT ;  /* 0x000000020500780c */ /* 0x000fda0003f25270 */
[----:B0-----:R-:W-:Y:S05]  /*4df0*/  @P1 BRA `(.L_x_105) ;  /* 0x0000000000041947 */ /* 0x001fea0003800000 */
[----:B------:R-:W-:Y:S01]  /*4e00*/  BPT.TRAP 0x1 ;  /* 0x000000040000795c */ /* 0x000fe20000300000 */
.L_x_105:
[----:B------:R-:W-:Y:S05]  /*4e10*/  @P0 BRA `(.L_x_106) ;  /* 0x0000000000040947 */ /* 0x000fea0003800000 */
[----:B------:R-:W-:Y:S01]  /*4e20*/  BPT.TRAP 0x1 ;  /* 0x000000040000795c */ /* 0x000fe20000300000 */
.L_x_106:
[----:B------:R-:W-:Y:S01]  /*4e30*/  IMAD R11, R4, 0x1000, R11 ;  /* 0x00001000040b7824 */ /* 0x000fe200078e020b */
[----:B------:R-:W-:Y:S01]  /*4e40*/  R2UR UR9, R10 ;  /* 0x000000000a0972ca */ /* 0x000fe200000e0000 */
[----:B------:R-:W-:Y:S01]  /*4e50*/  VIADD R13, R13, 0xffffffff ;  /* 0xffffffff0d0d7836 */ /* 0x000fe20000000000 */
[----:B------:R-:W-:Y:S01]  /*4e60*/  UIADD3 UR4, UP0, UR20, 0xf0, URZ ;  /* 0x000000f014047890 */ /* 0x000fe2000ff1e03f */
[----:B------:R-:W-:Y:S01]  /*4e70*/  R2UR UR11, R19 ;  /* 0x00000000130b72ca */ /* 0x000fe200000e0000 */
[----:B------:R-:W-:Y:S01]  /*4e80*/  UIADD3 UR22, UP1, UR20, 0x1f0, URZ ;  /* 0x000001f014167890 */ /* 0x000fe2000ff3e03f */
[----:B------:R-:W-:Y:S01]  /*4e90*/  R2UR UR8, R11 ;  /* 0x000000000b0872ca */ /* 0x000fe200000e0000 */
[----:B------:R-:W-:Y:S01]  /*4ea0*/  UIADD3.X UR5, URZ, UR21, URZ, UP0, !UPT ;  /* 0x000000153f057290 */ /* 0x000fe200087fe43f */
[----:B------:R-:W-:Y:S01]  /*4eb0*/  R2UR UR10, R12 ;  /* 0x000000000c0a72ca */ /* 0x000fe200000e0000 */
[----:B------:R-:W-:Y:S01]  /*4ec0*/  VIADD R4, R4, 0x1 ;  /* 0x0000000104047836 */ /* 0x000fe20000000000 */
[----:B------:R-:W-:Y:S01]  /*4ed0*/  R2UR UR12, R2 ;  /* 0x00000000020c72ca */ /* 0x000fe200000e0000 */
[----:B------:R-:W-:Y:S01]  /*4ee0*/  UIADD3.X UR23, URZ, UR21, URZ, UP1, !UPT ;  /* 0x000000153f177290 */ /* 0x000fe20008ffe43f */
[----:B------:R-:W-:Y:S01]  /*4ef0*/  R2UR UR18, R22 ;  /* 0x00000000161272ca */ /* 0x000fe200000e0000 */
[----:B------:R-:W-:Y:S01]  /*4f00*/  UMOV UR6, 0x0 ;  /* 0x0000000000067882 */ /* 0x000fe20000000000 */
[----:B------:R-:W-:Y:S01]  /*4f10*/  ISETP.GT.AND P3, PT, R13, 0x1, PT ;  /* 0x000000010d00780c */ /* 0x000fe20003f64270 */
[----:B------:R-:W-:Y:S01]  /*4f20*/  UMOV UR7, 0x10000000 ;  /* 0x1000000000077882 */ /* 0x000fe20000000000 */
[----:B------:R-:W-:Y:S01]  /*4f30*/  ISETP.NE.AND P1, PT, R4, 0x1c, PT ;  /* 0x0000001c0400780c */ /* 0x000fe20003f25270 */
[----:B------:R-:W-:-:S02]  /*4f40*/  VIADD R12, R12, 0x20 ;  /* 0x000000200c0c7836 */ /* 0x000fc40000000000 */
[----:B------:R-:W-:Y:S01]  /*4f50*/  UIADD3 UR13, UR8, 0x300, URZ ;  /* 0x00000300080d7890 */ /* 0x000fe2000fffe03f */
[----:B------:R-:W-:Y:S01]  /*4f60*/  SEL R10, RZ, 0x1, P1 ;  /* 0x00000001ff0a7807 */ /* 0x000fe20000800000 */
[----:B------:R-:W-:Y:S01]  /*4f70*/  UIADD3 UR14, UR8, 0x1c300, URZ ;  /* 0x0001c300080e7890 */ /* 0x000fe2000fffe03f */
[----:B------:R-:W-:Y:S02]  /*4f80*/  SEL R4, R4, RZ, P1 ;  /* 0x000000ff04047207 */ /* 0x000fe40000800000 */
[----:B------:R-:W-:Y:S02]  /*4f90*/  LOP3.LUT R3, R3, R10, RZ, 0x3c, !PT ;  /* 0x0000000a03037212 */ /* 0x000fe400078e3cff */
[----:B------:R-:W-:Y:S02]  /*4fa0*/  UMOV UR8, UR13 ;  /* 0x0000000d00087c82 */ /* 0x000fe40008000000 */
[----:B------:R0:W-:Y:S02]  /*4fb0*/  UTMALDG.3D [UR8], [UR4], desc[UR6] ;  /* 0x00000608040075b4 */ /* 0x0001e40008011000 */
[----:B0-----:R-:W-:Y:S01]  /*4fc0*/  UMOV UR8, UR14 ;  /* 0x0000000e00087c82 */ /* 0x001fe20008000000 */
[----:B------:R-:W-:-:S02]  /*4fd0*/  UMOV UR11, UR18 ;  /* 0x00000012000b7c82 */ /* 0x000fc40008000000 */
[----:B------:R0:W-:Y:S02]  /*4fe0*/  UTMALDG.3D [UR8], [UR22], desc[UR6] ;  /* 0x00000608160075b4 */ /* 0x0001e40008011000 */
[----:B0-----:R-:W-:Y:S05]  /*4ff0*/  @P3 BRA `(.L_x_107) ;  /* 0xfffffffc00503947 */ /* 0x001fea000383ffff */
.L_x_103:
[----:B------:R-:W-:Y:S05]  /*5000*/  BSYNC B1 ;  /* 0x0000000000017941 */ /* 0x000fea0003800000 */
.L_x_102:
[----:B------:R-:W2:Y:S01]  /*5010*/  LDL.64 R10, [R1] ;  /* 0x00000000010a7983 */ /* 0x000ea20000100a00 */
[----:B------:R-:W-:Y:S01]  /*5020*/  LOP3.LUT P4, RZ, R8, 0xff, RZ, 0xc0, !PT ;  /* 0x000000ff08ff7812 */ /* 0x000fe2000788c0ff */
[----:B------:R-:W-:Y:S01]  /*5030*/  VIADD R9, R6, UR40 ;  /* 0x0000002806097c36 */ /* 0x000fe20008000000 */
[----:B------:R-:W-:Y:S01]  /*5040*/  ULDC.64 UR4, c[0x0][0x650] ;  /* 0x0001940000047ab9 */ /* 0x000fe20000000a00 */
[----:B------:R-:W-:Y:S01]  /*5050*/  IMAD.U32 R4, RZ, RZ, UR40 ;  /* 0x00000028ff047e24 */ /* 0x000fe2000f8e00ff */
[----:B------:R-:W-:Y:S01]  /*5060*/  UISETP.GE.U32.AND UP0, UPT, UR40, 0x1c, UPT ;  /* 0x0000001c2800788c */ /* 0x000fe2000bf06070 */
[----:B------:R-:W-:Y:S01]  /*5070*/  BSSY B1, `(.L_x_108) ;  /* 0x000006f000017945 */ /* 0x000fe20003800000 */
[----:B------:R-:W-:Y:S01]  /*5080*/  ISETP.GT.U32.AND P1, PT, R9, 0x1b, PT ;  /* 0x0000001b0900780c */ /* 0x000fe20003f24070 */
[----:B------:R-:W-:Y:S01]  /*5090*/  IMAD.MOV.U32 R19, RZ, RZ, -0x1 ;  /* 0xffffffffff137424 */ /* 0x000fe200078e00ff */
[----:B------:R-:W-:Y:S01]  /*50a0*/  PRMT R8, RZ, 0x7610, R8 ;  /* 0x00007610ff087816 */ /* 0x000fe20000000008 */
[----:B------:R-:W-:Y:S01]  /*50b0*/  IMAD.MOV.U32 R22, RZ, RZ, -0x1 ;  /* 0xffffffffff167424 */ /* 0x000fe200078e00ff */
[----:B------:R-:W-:-:S02]  /*50c0*/  ISETP.LT.U32.AND P1, PT, R4, 0x1c, P1 ;  /* 0x0000001c0400780c */ /* 0x000fc40000f21070 */
[----:B------:R-:W-:Y:S01]  /*50d0*/  PLOP3.LUT P3, PT, PT, PT, UP0, 0x80, 0x0 ;  /* 0x000000000000781c */ /* 0x000fe20003f6f008 */
[----:B------:R-:W0:Y:S01]  /*50e0*/  @P4 S2R R3, SR_CgaCtaId ;  /* 0x0000000000034919 */ /* 0x000e220000008800 */
[----:B------:R-:W-:Y:S02]  /*50f0*/  @P4 MOV R2, 0x400 ;  /* 0x0000040000024802 */ /* 0x000fe40000000f00 */
[----:B------:R-:W-:-:S04]  /*5100*/  SEL R5, RZ, 0x1, !P1 ;  /* 0x00000001ff057807 */ /* 0x000fc80004800000 */
[----:B------:R-:W-:Y:S02]  /*5110*/  LOP3.LUT R0, R0, R5, RZ, 0x3c, !PT ;  /* 0x0000000500007212 */ /* 0x000fe400078e3cff */
[----:B0-----:R-:W-:-:S04]  /*5120*/  @P4 LEA R2, R3, R2, 0x18 ;  /* 0x0000000203024211 */ /* 0x001fc800078ec0ff */
[----:B------:R0:W-:Y:S02]  /*5130*/  @P4 SYNCS.ARRIVE.TRANS64.A1T0 RZ, [R2+URZ+0x1f8], RZ ;  /* 0x0001f8ff02ff49a7 */ /* 0x0001e4000810003f */
[----:B0-----:R-:W-:-:S05]  /*5140*/  SHF.R.U32.HI R2, RZ, 0x2, R9 ;  /* 0x00000002ff027819 */ /* 0x001fca0000011609 */
[----:B------:R-:W-:-:S04]  /*5150*/  IMAD.WIDE.U32 R2, R2, 0x24924925, RZ ;  /* 0x2492492502027825 */ /* 0x000fc800078e00ff */
[----:B------:R-:W-:Y:S01]  /*5160*/  IMAD R6, R3, -0x1c, R9 ;  /* 0xffffffe403067824 */ /* 0x000fe200078e0209 */
[--C-:B------:R-:W-:Y:S01]  /*5170*/  @P3 LOP3.LUT R0, R0, 0x1, R3.reuse, 0x78, !PT ;  /* 0x0000000100003812 */ /* 0x100fe200078e7803 */
[----:B------:R-:W-:Y:S01]  /*5180*/  IMAD.MOV.U32 R2, RZ, RZ, -0x1 ;  /* 0xffffffffff027424 */ /* 0x000fe200078e00ff */
[----:B------:R-:W-:Y:S02]  /*5190*/  PRMT R3, RZ, 0x7610, R3 ;  /* 0x00007610ff037816 */ /* 0x000fe40000000003 */
[----:B--2---:R-:W-:-:S04]  /*51a0*/  IADD3 R18, P4, R18, R10, RZ ;  /* 0x0000000a12127210 */ /* 0x004fc80007f9e0ff */
[----:B------:R-:W-:Y:S01]  /*51b0*/  ISETP.GE.U32.AND P1, PT, R18, UR4, PT ;  /* 0x0000000412007c0c */ /* 0x000fe2000bf26070 */
[----:B------:R-:W-:-:S05]  /*51c0*/  IMAD.X R17, R17, 0x1, R23, P4 ;  /* 0x0000000111117824 */ /* 0x000fca00020e0617 */
[----:B------:R-:W-:-:S13]  /*51d0*/  ISETP.GE.U32.AND.EX P1, PT, R17, UR5, PT, P1 ;  /* 0x0000000511007c0c */ /* 0x000fda000bf26110 */
[----:B------:R-:W-:Y:S05]  /*51e0*/  @P1 BRA `(.L_x_109) ;  /* 0x00000004005c1947 */ /* 0x000fea0003800000 */
[----:B------:R-:W0:Y:S01]  /*51f0*/  S2R R11, SR_CTAID.X ;  /* 0x00000000000b7919 */ /* 0x000e220000002500 */
[----:B------:R-:W-:Y:S01]  /*5200*/  ULDC.64 UR4, c[0x0][0x628] ;  /* 0x00018a0000047ab9 */ /* 0x000fe20000000a00 */
[----:B------:R-:W1:Y:S01]  /*5210*/  LDC R12, c[0x0][0x144] ;  /* 0x00005100ff0c7b82 */ /* 0x000e620000000800 */
[----:B------:R-:W-:Y:S01]  /*5220*/  ISETP.NE.U32.AND P1, PT, RZ, UR4, PT ;  /* 0x00000004ff007c0c */ /* 0x000fe2000bf25070 */
[----:B------:R-:W2:Y:S01]  /*5230*/  S2R R9, SR_CTAID.Y ;  /* 0x0000000000097919 */ /* 0x000ea20000002600 */
[----:B------:R-:W-:Y:S01]  /*5240*/  ULDC UR6, c[0x0][0x150] ;  /* 0x0000540000067ab9 */ /* 0x000fe20000000800 */
[----:B------:R-:W-:Y:S01]  /*5250*/  ULDC UR7, c[0x0][0x630] ;  /* 0x00018c0000077ab9 */ /* 0x000fe20000000800 */
[----:B------:R-:W-:Y:S01]  /*5260*/  ISETP.NE.AND.EX P1, PT, RZ, UR5, PT, P1 ;  /* 0x00000005ff007c0c */ /* 0x000fe2000bf25310 */
[----:B------:R-:W-:Y:S01]  /*5270*/  IMAD.MOV.U32 R2, RZ, RZ, R18 ;  /* 0x000000ffff027224 */ /* 0x000fe200078e0012 */
[----:B0-----:R-:W-:-:S05]  /*5280*/  I2FP.F32.U32 R3, R11 ;  /* 0x0000000b00037245 */ /* 0x001fca0000201000 */
[----:B------:R-:W-:Y:S01]  /*5290*/  FMUL R14, R3, UR6 ;  /* 0x00000006030e7c20 */ /* 0x000fe20008400000 */
[----:B------:R-:W-:-:S05]  /*52a0*/  IMAD.MOV.U32 R3, RZ, RZ, R17 ;  /* 0x000000ffff037224 */ /* 0x000fca00078e0011 */
[----:B--2---:R-:W-:Y:S05]  /*52b0*/  @!P1 BRA `(.L_x_110) ;  /* 0x0000000000289947 */ /* 0x004fea0003800000 */
[----:B------:R-:W-:Y:S02]  /*52c0*/  ULDC UR6, c[0x0][0x634] ;  /* 0x00018d0000067ab9 */ /* 0x000fe40000000800 */
[----:B------:R-:W-:-:S05]  /*52d0*/  IADD3 R3, P1, R18, UR6, RZ ;  /* 0x0000000612037c10 */ /* 0x000fca000ff3e0ff */
[----:B------:R-:W-:-:S04]  /*52e0*/  IMAD.X R13, RZ, RZ, R17, P1 ;  /* 0x000000ffff0d7224 */ /* 0x000fc800008e0611 */
[----:B------:R-:W-:-:S04]  /*52f0*/  IMAD.WIDE.U32 R4, R13, UR4, RZ ;  /* 0x000000040d047c25 */ /* 0x000fc8000f8e00ff */
[----:B------:R-:W-:-:S04]  /*5300*/  IMAD.WIDE.U32 R4, P1, R3, UR5, R4 ;  /* 0x0000000503047c25 */ /* 0x000fc8000f820004 */
[----:B------:R-:W-:-:S04]  /*5310*/  IMAD.WIDE.U32 R2, R3, UR4, RZ ;  /* 0x0000000403027c25 */ /* 0x000fc8000f8e00ff */
[----:B------:R-:W-:Y:S01]  /*5320*/  IMAD.MOV.U32 R2, RZ, RZ, R5 ;  /* 0x000000ffff027224 */ /* 0x000fe200078e0005 */
[----:B------:R-:W-:Y:S01]  /*5330*/  IADD3 RZ, P3, R3, R4, RZ ;  /* 0x0000000403ff7210 */ /* 0x000fe20007f7e0ff */
[----:B------:R-:W-:-:S04]  /*5340*/  IMAD.X R3, RZ, RZ, RZ, P1 ;  /* 0x000000ffff037224 */ /* 0x000fc800008e06ff */
[----:B------:R-:W-:-:S08]  /*5350*/  IMAD.WIDE.U32.X R2, R13, UR5, R2, P3 ;  /* 0x000000050d027c25 */ /* 0x000fd000098e0402 */
.L_x_110:
[--C-:B------:R-:W-:Y:S01]  /*5360*/  SHF.R.U64 R10, R2, UR7, R3.reuse ;  /* 0x00000007020a7c19 */ /* 0x100fe20008001203 */
[----:B------:R-:W0:Y:S01]  /*5370*/  F2I.U32.TRUNC.NTZ R14, R14 ;  /* 0x0000000e000e7305 */ /* 0x000e22000020f000 */
[----:B------:R-:W-:Y:S01]  /*5380*/  SHF.R.U32.HI R2, RZ, UR7, R3 ;  /* 0x00000007ff027c19 */ /* 0x000fe20008011603 */
[----:B------:R-:W-:Y:S01]  /*5390*/  ULDC.64 UR4, c[0x0][0x620] ;  /* 0x0001880000047ab9 */ /* 0x000fe20000000a00 */
[----:B------:R-:W-:Y:S01]  /*53a0*/  IADD3 R5, P1, RZ, -R10, RZ ;  /* 0x8000000aff057210 */ /* 0x000fe20007f3e0ff */
[----:B------:R-:W-:Y:S01]  /*53b0*/  IMAD.MOV.U32 R3, RZ, RZ, R17 ;  /* 0x000000ffff037224 */ /* 0x000fe200078e0011 */
[----:B------:R-:W-:-:S03]  /*53c0*/  ULDC.64 UR6, c[0x0][0x640] ;  /* 0x0001900000067ab9 */ /* 0x000fc60000000a00 */
[----:B------:R-:W-:Y:S01]  /*53d0*/  IMAD.X R2, RZ, RZ, ~R2, P1 ;  /* 0x000000ffff027224 */ /* 0x000fe200008e0e02 */
[----:B------:R-:W-:-:S03]  /*53e0*/  ISETP.NE.U32.AND P1, PT, RZ, UR6, PT ;  /* 0x00000006ff007c0c */ /* 0x000fc6000bf25070 */
[----:B------:R-:W-:Y:S01]  /*53f0*/  IMAD R4, R2, UR4, RZ ;  /* 0x0000000402047c24 */ /* 0x000fe2000f8e02ff */
[----:B------:R-:W-:Y:S01]  /*5400*/  ISETP.NE.AND.EX P1, PT, RZ, UR7, PT, P1 ;  /* 0x00000007ff007c0c */ /* 0x000fe2000bf25310 */
[----:B------:R-:W-:-:S04]  /*5410*/  IMAD.MOV.U32 R2, RZ, RZ, R18 ;  /* 0x000000ffff027224 */ /* 0x000fc800078e0012 */
[----:B------:R-:W-:Y:S01]  /*5420*/  IMAD.WIDE.U32 R2, R5, UR4, R2 ;  /* 0x0000000405027c25 */ /* 0x000fe2000f8e0002 */
[----:B------:R-:W-:-:S03]  /*5430*/  ULDC UR4, c[0x0][0x618] ;  /* 0x0001860000047ab9 */ /* 0x000fc60000000800 */
[----:B------:R-:W-:Y:S01]  /*5440*/  IMAD R5, R5, UR5, R4 ;  /* 0x0000000505057c24 */ /* 0x000fe2000f8e0204 */
[----:B------:R-:W-:Y:S01]  /*5450*/  ULDC UR5, c[0x0][0x154] ;  /* 0x0000550000057ab9 */ /* 0x000fe20000000800 */
[----:B0-----:R-:W-:Y:S02]  /*5460*/  IMAD.MOV R4, RZ, RZ, -R14 ;  /* 0x000000ffff047224 */ /* 0x001fe400078e0a0e */
[----:B------:R-:W0:Y:S01]  /*5470*/  LDC R14, c[0x0][0x148] ;  /* 0x00005200ff0e7b82 */ /* 0x000e220000000800 */
[----:B------:R-:W-:Y:S02]  /*5480*/  IMAD.IADD R3, R3, 0x1, R5 ;  /* 0x0000000103037824 */ /* 0x000fe400078e0205 */
[----:B-1----:R-:W-:Y:S01]  /*5490*/  IMAD R11, R12, R4, R11 ;  /* 0x000000040c0b7224 */ /* 0x002fe200078e020b */
[----:B------:R-:W-:Y:S02]  /*54a0*/  I2FP.F32.U32 R4, R9 ;  /* 0x0000000900047245 */ /* 0x000fe40000201000 */
[----:B------:R-:W-:-:S02]  /*54b0*/  SHF.R.U64 R12, R2, UR4, R3 ;  /* 0x00000004020c7c19 */ /* 0x000fc40008001203 */
[----:B------:R-:W-:Y:S01]  /*54c0*/  SHF.R.U32.HI R3, RZ, UR4, R3 ;  /* 0x00000004ff037c19 */ /* 0x000fe20008011603 */
[----:B------:R-:W-:Y:S01]  /*54d0*/  FMUL R4, R4, UR5 ;  /* 0x0000000504047c20 */ /* 0x000fe20008400000 */
[----:B------:R-:W-:Y:S02]  /*54e0*/  ULDC UR4, c[0x0][0x608] ;  /* 0x0001820000047ab9 */ /* 0x000fe40000000800 */
[--C-:B------:R-:W-:Y:S01]  /*54f0*/  SHF.R.U64 R15, R12, UR4, R3.reuse ;  /* 0x000000040c0f7c19 */ /* 0x100fe20008001203 */
[----:B------:R1:W2:Y:S01]  /*5500*/  F2I.U32.TRUNC.NTZ R20, R4 ;  /* 0x0000000400147305 */ /* 0x0002a2000020f000 */
[----:B------:R-:W-:Y:S01]  /*5510*/  SHF.R.U32.HI R2, RZ, UR4, R3 ;  /* 0x00000004ff027c19 */ /* 0x000fe20008011603 */
[----:B------:R-:W-:-:S03]  /*5520*/  ULDC UR4, c[0x0][0x658] ;  /* 0x0001960000047ab9 */ /* 0x000fc60000000800 */
[--C-:B------:R-:W-:Y:S02]  /*5530*/  SHF.R.U64 R13, R15, UR4, R2.reuse ;  /* 0x000000040f0d7c19 */ /* 0x100fe40008001202 */
[----:B------:R-:W-:-:S03]  /*5540*/  SHF.R.U32.HI R19, RZ, UR4, R2 ;  /* 0x00000004ff137c19 */ /* 0x000fc60008011602 */
[----:B------:R-:W-:Y:S02]  /*5550*/  IMAD.MOV.U32 R2, RZ, RZ, R13 ;  /* 0x000000ffff027224 */ /* 0x000fe400078e000d */
[----:B------:R-:W-:Y:S01]  /*5560*/  IMAD.MOV.U32 R3, RZ, RZ, R19 ;  /* 0x000000ffff037224 */ /* 0x000fe200078e0013 */
[----:B-1----:R-:W-:Y:S06]  /*5570*/  @!P1 BRA `(.L_x_111) ;  /* 0x0000000000289947 */ /* 0x002fec0003800000 */
        /* <DEDUP_REMOVED lines=10> */
.L_x_111:
[----:B------:R-:W1:Y:S01]  /*5620*/  LDC R4, c[0x0][0x65c] ;  /* 0x00019700ff047b82 */ /* 0x000e620000000800 */
[----:B------:R-:W-:Y:S01]  /*5630*/  ULDC UR4, c[0x0][0x648] ;  /* 0x0001920000047ab9 */ /* 0x000fe20000000800 */
[----:B------:R-:W-:Y:S01]  /*5640*/  LOP3.LUT R15, R15, UR16, RZ, 0xc0, !PT ;  /* 0x000000100f0f7c12 */ /* 0x000fe2000f8ec0ff */
[----:B--2---:R-:W-:Y:S01]  /*5650*/  IMAD.MOV R20, RZ, RZ, -R20 ;  /* 0x000000ffff147224 */ /* 0x004fe200078e0a14 */
[----:B------:R-:W-:Y:S01]  /*5660*/  SHF.R.U64 R2, R2, UR4, R3 ;  /* 0x0000000402027c19 */ /* 0x000fe20008001203 */
[----:B------:R-:W-:Y:S01]  /*5670*/  ULDC UR4, c[0x0][0x638] ;  /* 0x00018e0000047ab9 */ /* 0x000fe20000000800 */
[----:B------:R-:W-:Y:S01]  /*5680*/  LOP3.LUT R12, R12, UR15, RZ, 0xc0, !PT ;  /* 0x0000000f0c0c7c12 */ /* 0x000fe2000f8ec0ff */
[----:B------:R-:W-:Y:S01]  /*5690*/  ULDC UR5, c[0x0][0x610] ;  /* 0x0001840000057ab9 */ /* 0x000fe20000000800 */
[----:B------:R-:W-:Y:S01]  /*56a0*/  IMAD.MOV.U32 R3, RZ, RZ, 0x1 ;  /* 0x00000001ff037424 */ /* 0x000fe200078e00ff */
[----:B-1----:R-:W-:Y:S01]  /*56b0*/  ISETP.NE.AND P1, PT, R4, 0x1, PT ;  /* 0x000000010400780c */ /* 0x002fe20003f25270 */
[----:B------:R-:W-:-:S02]  /*56c0*/  IMAD.MOV R4, RZ, RZ, -R2 ;  /* 0x000000ffff047224 */ /* 0x000fc400078e0a02 */
[----:B------:R-:W-:Y:S02]  /*56d0*/  IMAD R2, R2, UR17, R15 ;  /* 0x0000001102027c24 */ /* 0x000fe4000f8e020f */
[----:B------:R-:W-:Y:S01]  /*56e0*/  IMAD R13, R4, UR4, R13 ;  /* 0x00000004040d7c24 */ /* 0x000fe2000f8e020d */
[----:B------:R-:W-:-:S07]  /*56f0*/  ULDC UR4, c[0x0][0x600] ;  /* 0x0001800000047ab9 */ /* 0x000fce0000000800 */
[----:B0-----:R-:W-:-:S04]  /*5700*/  @P1 IMAD R11, R14, R20, R9 ;  /* 0x000000140e0b1224 */ /* 0x001fc800078e0209 */
[----:B------:R-:W-:Y:S02]  /*5710*/  IMAD R11, R2, UR5, R11 ;  /* 0x00000005020b7c24 */ /* 0x000fe4000f8e020b */
[----:B------:R-:W-:-:S05]  /*5720*/  IMAD R2, R13, UR4, R12 ;  /* 0x000000040d027c24 */ /* 0x000fca000f8e020c */
[----:B------:R-:W-:Y:S02]  /*5730*/  SEL R22, R2, R11, !P1 ;  /* 0x0000000b02167207 */ /* 0x000fe40004800000 */
[----:B------:R-:W-:Y:S01]  /*5740*/  SEL R19, R11, R2, !P1 ;  /* 0x000000020b137207 */ /* 0x000fe20004800000 */
[----:B------:R-:W-:-:S07]  /*5750*/  IMAD.MOV.U32 R2, RZ, RZ, R10 ;  /* 0x000000ffff027224 */ /* 0x000fce00078e000a */
.L_x_109:
[----:B------:R-:W-:Y:S05]  /*5760*/  BSYNC B1 ;  /* 0x0000000000017941 */ /* 0x000fea0003800000 */
.L_x_108:
[----:B------:R-:W-:-:S13]  /*5770*/  LOP3.LUT P1, RZ, R3, 0xff, RZ, 0xc0, !PT ;  /* 0x000000ff03ff7812 */ /* 0x000fda000782c0ff */
[----:B------:R-:W-:Y:S05]  /*5780*/  @P1 BRA `(.L_x_112) ;  /* 0xfffffff400381947 */ /* 0x000fea000383ffff */
[----:B------:R-:W-:Y:S05]  /*5790*/  BSYNC B0 ;  /* 0x0000000000007941 */ /* 0x000fea0003800000 */
.L_x_100:
[----:B------:R-:W-:-:S03]  /*57a0*/  UMOV UR4, 0xffffffff ;  /* 0xffffffff00047882 */ /* 0x000fc60000000000 */
[----:B------:R-:W-:Y:S05]  /*57b0*/  BRA.DIV UR4, `(.L_x_113) ;  /* 0x0000001204a07947 */ /* 0x000fea000b800000 */
[----:B------:R-:W-:-:S13]  /*57c0*/  ELECT P6, URZ, PT ;  /* 0x00000000003f782f */ /* 0x000fda00038c0000 */
.L_x_153:
[----:B------:R-:W-:Y:S04]  /*57d0*/  BSSY B0, `(.L_x_114) ;  /* 0x0000103000007945 */ /* 0x000fe80003800000 */
[----:B------:R-:W-:Y:S05]  /*57e0*/  @!P6 BRA `(.L_x_115) ;  /* 0x000000100004e947 */ /* 0x000fea0003800000 */
[----:B------:R-:W-:-:S04]  /*57f0*/  LOP3.LUT R16, R16, 0x2, RZ, 0xfc, !PT ;  /* 0x0000000210107812 */ /* 0x000fc800078efcff */
[----:B------:R-:W-:-:S13]  /*5800*/  ISETP.NE.AND P0, PT, R16, 0x3, PT ;  /* 0x000000031000780c */ /* 0x000fda0003f05270 */
[----:B------:R-:W-:Y:S05]  /*5810*/  @!P0 BRA `(.L_x_116) ;  /* 0x0000000000048947 */ /* 0x000fea0003800000 */
[----:B------:R-:W-:Y:S01]  /*5820*/  BPT.TRAP 0x1 ;  /* 0x000000040000795c */ /* 0x000fe20000300000 */
.L_x_116:
[----:B------:R-:W0:Y:S01]  /*5830*/  S2R R3, SR_CgaCtaId ;  /* 0x0000000000037919 */ /* 0x000e220000008800 */
[----:B------:R-:W-:-:S04]  /*5840*/  MOV R2, 0x400 ;  /* 0x0000040000027802 */ /* 0x000fc80000000f00 */
[----:B0-----:R-:W-:Y:S02]  /*5850*/  LEA R3, R3, R2, 0x18 ;  /* 0x0000000203037211 */ /* 0x001fe400078ec0ff */
[----:B------:R-:W-:-:S03]  /*5860*/  SHF.L.U32 R2, R0, 0x1f, RZ ;  /* 0x0000001f00027819 */ /* 0x000fc600000006ff */
[----:B------:R-:W-:-:S04]  /*5870*/  VIADD R3, R3, 0xe0 ;  /* 0x000000e003037836 */ /* 0x000fc80000000000 */
[C---:B------:R-:W-:Y:S02]  /*5880*/  IMAD R7, R6.reuse, 0x8, R3 ;  /* 0x0000000806077824 */ /* 0x040fe400078e0203 */
[----:B------:R-:W-:Y:S02]  /*5890*/  VIADD R6, R6, 0x1 ;  /* 0x0000000106067836 */ /* 0x000fe40000000000 */
[----:B------:R-:W0:Y:S03]  /*58a0*/  SYNCS.PHASECHK.TRANS64.TRYWAIT P0, [R7+URZ], R2 ;  /* 0x00000002070075a7 */ /* 0x000e26000800017f */
[----:B------:R-:W-:-:S04]  /*58b0*/  ISETP.NE.AND P1, PT, R6, 0x1c, PT ;  /* 0x0000001c0600780c */ /* 0x000fc80003f25270 */
[----:B------:R-:W-:Y:S02]  /*58c0*/  SEL R5, RZ, 0x1, P1 ;  /* 0x00000001ff057807 */ /* 0x000fe40000800000 */
[----:B------:R-:W-:Y:S02]  /*58d0*/  SEL R6, R6, RZ, P1 ;  /* 0x000000ff06067207 */ /* 0x000fe40000800000 */
[----:B------:R-:W-:-:S03]  /*58e0*/  LOP3.LUT R5, R0, R5, RZ, 0x3c, !PT ;  /* 0x0000000500057212 */ /* 0x000fc600078e3cff */
[----:B------:R-:W-:Y:S01]  /*58f0*/  IMAD R9, R6, 0x8, R3 ;  /* 0x0000000806097824 */ /* 0x000fe200078e0203 */
[----:B------:R-:W-:Y:S01]  /*5900*/  SHF.L.U32 R4, R5, 0x1f, RZ ;  /* 0x0000001f05047819 */ /* 0x000fe200000006ff */
[----:B0-----:R-:W-:Y:S06]  /*5910*/  @!P0 BRA `(.L_x_117) ;  /* 0x0000001000688947 */ /* 0x001fec0003800000 */
.L_x_154:
[----:B------:R-:W1:Y:S01]  /*5920*/  SYNCS.PHASECHK.TRANS64.TRYWAIT P0, [R9+URZ], R4 ;  /* 0x00000004090075a7 */ /* 0x000e62000800017f */
[----:B------:R-:W-:-:S05]  /*5930*/  VIADD R0, R6, 0x1 ;  /* 0x0000000106007836 */ /* 0x000fca0000000000 */
[----:B------:R-:W-:-:S04]  /*5940*/  ISETP.NE.AND P1, PT, R0, 0x1c, PT ;  /* 0x0000001c0000780c */ /* 0x000fc80003f25270 */
[----:B0-----:R-:W-:Y:S02]  /*5950*/  SEL R2, RZ, 0x1, P1 ;  /* 0x00000001ff027807 */ /* 0x001fe40000800000 */
[----:B------:R-:W-:Y:S02]  /*5960*/  SEL R0, R0, RZ, P1 ;  /* 0x000000ff00007207 */ /* 0x000fe40000800000 */
[----:B------:R-:W-:-:S03]  /*5970*/  LOP3.LUT R7, R5, R2, RZ, 0x3c, !PT ;  /* 0x0000000205077212 */ /* 0x000fc600078e3cff */
[----:B------:R-:W-:Y:S01]  /*5980*/  IMAD R6, R0, 0x8, R3 ;  /* 0x0000000800067824 */ /* 0x000fe200078e0203 */
[----:B------:R-:W-:Y:S01]  /*5990*/  SHF.L.U32 R5, R7, 0x1f, RZ ;  /* 0x0000001f07057819 */ /* 0x000fe200000006ff */
[----:B-1----:R-:W-:Y:S06]  /*59a0*/  @!P0 BRA `(.L_x_118) ;  /* 0x0000001000588947 */ /* 0x002fec0003800000 */
.L_x_155:
[----:B------:R-:W1:Y:S01]  /*59b0*/  SYNCS.PHASECHK.TRANS64.TRYWAIT P0, [R6+URZ], R5 ;  /* 0x00000005060075a7 */ /* 0x000e62000800017f */
[----:B------:R-:W-:-:S05]  /*59c0*/  VIADD R0, R0, 0x1 ;  /* 0x0000000100007836 */ /* 0x000fca0000000000 */
[----:B------:R-:W-:-:S04]  /*59d0*/  ISETP.NE.AND P1, PT, R0, 0x1c, PT ;  /* 0x0000001c0000780c */ /* 0x000fc80003f25270 */
[----:B------:R-:W-:Y:S02]  /*59e0*/  SEL R2, RZ, 0x1, P1 ;  /* 0x00000001ff027807 */ /* 0x000fe40000800000 */
[----:B------:R-:W-:Y:S02]  /*59f0*/  SEL R0, R0, RZ, P1 ;  /* 0x000000ff00007207 */ /* 0x000fe40000800000 */
[----:B------:R-:W-:-:S03]  /*5a00*/  LOP3.LUT R7, R7, R2, RZ, 0x3c, !PT ;  /* 0x0000000207077212 */ /* 0x000fc600078e3cff */
[----:B0-----:R-:W-:Y:S01]  /*5a10*/  IMAD R9, R0, 0x8, R3 ;  /* 0x0000000800097824 */ /* 0x001fe200078e0203 */
[----:B------:R-:W-:Y:S01]  /*5a20*/  SHF.L.U32 R4, R7, 0x1f, RZ ;  /* 0x0000001f07047819 */ /* 0x000fe200000006ff */
[----:B-1----:R-:W-:Y:S06]  /*5a30*/  @!P0 BRA `(.L_x_119) ;  /* 0x0000001000488947 */ /* 0x002fec0003800000 */
.L_x_156:
        /* <DEDUP_REMOVED lines=9> */
.L_x_157:
        /* <DEDUP_REMOVED lines=9> */
.L_x_158:
        /* <DEDUP_REMOVED lines=9> */
.L_x_159:
        /* <DEDUP_REMOVED lines=9> */
.L_x_160:
        /* <DEDUP_REMOVED lines=9> */
.L_x_161:
        /* <DEDUP_REMOVED lines=9> */
.L_x_162:
        /* <DEDUP_REMOVED lines=9> */
.L_x_163:
        /* <DEDUP_REMOVED lines=9> */
.L_x_164:
        /* <DEDUP_REMOVED lines=9> */
.L_x_165:
        /* <DEDUP_REMOVED lines=9> */
.L_x_166:
        /* <DEDUP_REMOVED lines=9> */
.L_x_167:
        /* <DEDUP_REMOVED lines=9> */
.L_x_168:
        /* <DEDUP_REMOVED lines=9> */
.L_x_169:
        /* <DEDUP_REMOVED lines=9> */
.L_x_170:
        /* <DEDUP_REMOVED lines=9> */
.L_x_171:
        /* <DEDUP_REMOVED lines=9> */
.L_x_172:
        /* <DEDUP_REMOVED lines=9> */
.L_x_173:
        /* <DEDUP_REMOVED lines=9> */
.L_x_174:
        /* <DEDUP_REMOVED lines=9> */
.L_x_175:
        /* <DEDUP_REMOVED lines=9> */
.L_x_176:
        /* <DEDUP_REMOVED lines=9> */
.L_x_177:
        /* <DEDUP_REMOVED lines=9> */
.L_x_178:
        /* <DEDUP_REMOVED lines=9> */
.L_x_179:
[----:B------:R-:W1:Y:S01]  /*6730*/  SYNCS.PHASECHK.TRANS64.TRYWAIT P0, [R6+URZ], R5 ;  /* 0x00000005060075a7 */ /* 0x000e62000800017f */
[----:B------:R-:W-:-:S05]  /*6740*/  VIADD R0, R0, 0x1 ;  /* 0x0000000100007836 */ /* 0x000fca0000000000 */
[----:B------:R-:W-:-:S04]  /*6750*/  ISETP.NE.AND P1, PT, R0, 0x1c, PT ;  /* 0x0000001c0000780c */ /* 0x000fc80003f25270 */
[----:B------:R-:W-:Y:S02]  /*6760*/  SEL R2, RZ, 0x1, P1 ;  /* 0x00000001ff027807 */ /* 0x000fe40000800000 */
[----:B------:R-:W-:Y:S02]  /*6770*/  SEL R0, R0, RZ, P1 ;  /* 0x000000ff00007207 */ /* 0x000fe40000800000 */
[----:B------:R-:W-:Y:S01]  /*6780*/  LOP3.LUT R2, R7, R2, RZ, 0x3c, !PT ;  /* 0x0000000207027212 */ /* 0x000fe200078e3cff */
[----:B-1----:R-:W-:Y:S06]  /*6790*/  @!P0 BRA `(.L_x_143) ;  /* 0x0000000800d08947 */ /* 0x002fec0003800000 */
.L_x_180:
[----:B------:R-:W-:Y:S01]  /*67a0*/  IMAD R3, R0, 0x8, R3 ;  /* 0x0000000800037824 */ /* 0x000fe200078e0203 */
[----:B------:R-:W-:-:S07]  /*67b0*/  SHF.L.U32 R0, R2, 0x1f, RZ ;  /* 0x0000001f02007819 */ /* 0x000fce00000006ff */
.L_x_144:
[----:B--2---:R2:W3:Y:S02]  /*67c0*/  SYNCS.PHASECHK.TRANS64.TRYWAIT P0, [R3+URZ], R0 ;  /* 0x00000000030075a7 */ /* 0x0044e4000800017f */
[----:B---3--:R-:W-:Y:S05]  /*67d0*/  @!P0 NANOSLEEP.SYNCS 0x989680 ;  /* 0x009896800000895d */ /* 0x008fea0003900000 */
[----:B------:R-:W3:Y:S02]  /*67e0*/  @!P0 SYNCS.PHASECHK.TRANS64 P0, [R3+URZ], R0 ;  /* 0x00000000030085a7 */ /* 0x000ee4000800007f */
[----:B---3--:R-:W-:Y:S05]  /*67f0*/  @!P0 BRA `(.L_x_144) ;  /* 0xfffffffc00f08947 */ /* 0x008fea000383ffff */
.L_x_115:
[----:B------:R-:W-:Y:S05]  /*6800*/  BSYNC B0 ;  /* 0x0000000000007941 */ /* 0x000fea0003800000 */
.L_x_114:
[----:B------:R-:W-:Y:S05]  /*6810*/  EXIT ;  /* 0x000000000000794d */ /* 0x000fea0003800000 */
.L_x_16:
[----:B-1----:R1:W2:Y:S02]  /*6820*/  SYNCS.PHASECHK.TRANS64.TRYWAIT P0, [R63+URZ], R0 ;  /* 0x000000003f0075a7 */ /* 0x0022a4000800017f */
[----:B--2---:R-:W-:Y:S05]  /*6830*/  @!P0 NANOSLEEP.SYNCS 0x989680 ;  /* 0x009896800000895d */ /* 0x004fea0003900000 */
[----:B------:R-:W2:Y:S02]  /*6840*/  @!P0 SYNCS.PHASECHK.TRANS64 P0, [R63+URZ], R0 ;  /* 0x000000003f0085a7 */ /* 0x000ea4000800007f */
[----:B--2---:R-:W-:Y:S05]  /*6850*/  @!P0 BRA `(.L_x_16) ;  /* 0xfffffffc00f08947 */ /* 0x004fea000383ffff */
[----:B------:R-:W-:Y:S05]  /*6860*/  BRA `(.L_x_145) ;  /* 0xffffffac00f07947 */ /* 0x000fea000383ffff */
.L_x_21:
[----:B--2---:R2:W3:Y:S02]  /*6870*/  SYNCS.PHASECHK.TRANS64.TRYWAIT P1, [R3+URZ], R0 ;  /* 0x00000000030075a7 */ /* 0x0044e4000802017f */
[----:B---3--:R-:W-:Y:S05]  /*6880*/  @!P1 NANOSLEEP.SYNCS 0x989680 ;  /* 0x009896800000995d */ /* 0x008fea0003900000 */
[----:B------:R-:W3:Y:S02]  /*6890*/  @!P1 SYNCS.PHASECHK.TRANS64 P1, [R3+URZ], R0 ;  /* 0x00000000030095a7 */ /* 0x000ee4000802007f */
[----:B---3--:R-:W-:Y:S05]  /*68a0*/  @!P1 BRA `(.L_x_21) ;  /* 0xfffffffc00f09947 */ /* 0x008fea000383ffff */
[----:B------:R-:W-:Y:S05]  /*68b0*/  BRA `(.L_x_20) ;  /* 0xffffffb000547947 */ /* 0x000fea000383ffff */
.L_x_26:
[----:B--2---:R-:W-:-:S04]  /*68c0*/  IMAD.U32 R4, RZ, RZ, UR4 ;  /* 0x00000004ff047e24 */ /* 0x004fc8000f8e00ff */
[----:B------:R2:W3:Y:S03]  /*68d0*/  SYNCS.PHASECHK.TRANS64.TRYWAIT P1, [R4+URZ], R3 ;  /* 0x00000003040075a7 */ /* 0x0004e6000802017f */
[----:B---3--:R-:W-:Y:S05]  /*68e0*/  @!P1 NANOSLEEP.SYNCS 0x989680 ;  /* 0x009896800000995d */ /* 0x008fea0003900000 */
[----:B------:R-:W3:Y:S02]  /*68f0*/  @!P1 SYNCS.PHASECHK.TRANS64 P1, [R4+URZ], R3 ;  /* 0x00000003040095a7 */ /* 0x000ee4000802007f */
[----:B---3--:R-:W-:Y:S05]  /*6900*/  @!P1 BRA `(.L_x_26) ;  /* 0xfffffffc00ec9947 */ /* 0x008fea000383ffff */
[----:B------:R-:W-:Y:S05]  /*6910*/  BRA `(.L_x_25) ;  /* 0xffffffb000cc7947 */ /* 0x000fea000383ffff */
.L_x_32:
[----:B---3--:R3:W4:Y:S02]  /*6920*/  SYNCS.PHASECHK.TRANS64.TRYWAIT P0, [R63+URZ+0x10], R0 ;  /* 0x000010003f0075a7 */ /* 0x008724000800017f */
[----:B----4-:R-:W-:Y:S05]  /*6930*/  @!P0 NANOSLEEP.SYNCS 0x989680 ;  /* 0x009896800000895d */ /* 0x010fea0003900000 */
[----:B------:R-:W4:Y:S02]  /*6940*/  @!P0 SYNCS.PHASECHK.TRANS64 P0, [R63+URZ+0x10], R0 ;  /* 0x000010003f0085a7 */ /* 0x000f24000800007f */
[----:B----4-:R-:W-:Y:S05]  /*6950*/  @!P0 BRA `(.L_x_32) ;  /* 0xfffffffc00f08947 */ /* 0x010fea000383ffff */
[----:B------:R-:W-:Y:S05]  /*6960*/  BRA `(.L_x_146) ;  /* 0xffffffb400c47947 */ /* 0x000fea000383ffff */
.L_x_101:
[----:B------:R-:W-:Y:S01]  /*6970*/  BSSY B1, `(.L_x_147) ;  /* 0x0000006000017945 */ /* 0x000fe20003800000 */
[----:B------:R-:W-:-:S07]  /*6980*/  IMAD.MOV.U32 R15, RZ, RZ, -0x1 ;  /* 0xffffffffff0f7424 */ /* 0x000fce00078e00ff */
[----:B-----5:R-:W-:Y:S05]  /*6990*/  WARPSYNC.COLLECTIVE R15, `(.L_x_148) ;  /* 0x000000000f0c7348 */ /* 0x020fea0003c00000 */
[----:B------:R-:W-:Y:S02]  /*69a0*/  ELECT P6, UR62, PT ;  /* 0x00000000003e782f */ /* 0x000fe400038c0000 */
[----:B------:R-:W-:Y:S01]  /*69b0*/  MOV R14, UR62 ;  /* 0x0000003e000e7c02 */ /* 0x000fe20008000f00 */
[----:B-----5:R-:W-:Y:S10]  /*69c0*/  ENDCOLLECTIVE ;  /* 0x000000000000791b */ /* 0x020ff40003800000 */
.L_x_148:
[----:B------:R-:W-:Y:S05]  /*69d0*/  BSYNC B1 ;  /* 0x0000000000017941 */ /* 0x000fea0003800000 */
.L_x_147:
[----:B------:R-:W-:Y:S05]  /*69e0*/  BRA `(.L_x_149) ;  /* 0xffffffe000ac7947 */ /* 0x000fea000383ffff */
.L_x_104:
[----:B0-----:R0:W1:Y:S02]  /*69f0*/  SYNCS.PHASECHK.TRANS64.TRYWAIT P1, [R10+URZ+0xe0], R5 ;  /* 0x0000e0050a0075a7 */ /* 0x001064000802017f */
[----:B-1----:R-:W-:Y:S05]  /*6a00*/  @!P1 NANOSLEEP.SYNCS 0x989680 ;  /* 0x009896800000995d */ /* 0x002fea0003900000 */
[----:B------:R-:W1:Y:S02]  /*6a10*/  @!P1 SYNCS.PHASECHK.TRANS64 P1, [R10+URZ+0xe0], R5 ;  /* 0x0000e0050a0095a7 */ /* 0x000e64000802007f */
[----:B-1----:R-:W-:Y:S05]  /*6a20*/  @!P1 BRA `(.L_x_104) ;  /* 0xfffffffc00f09947 */ /* 0x002fea000383ffff */
[----:B------:R-:W-:Y:S05]  /*6a30*/  BRA `(.L_x_150) ;  /* 0xffffffe000e07947 */ /* 0x000fea000383ffff */
.L_x_113:
[----:B------:R-:W-:Y:S01]  /*6a40*/  BSSY B0, `(.L_x_151) ;  /* 0x0000006000007945 */ /* 0x000fe20003800000 */
[----:B------:R-:W-:-:S07]  /*6a50*/  IMAD.MOV.U32 R15, RZ, RZ, -0x1 ;  /* 0xffffffffff0f7424 */ /* 0x000fce00078e00ff */
[----:B-----5:R-:W-:Y:S05]  /*6a60*/  WARPSYNC.COLLECTIVE R15, `(.L_x_152) ;  /* 0x000000000f0c7348 */ /* 0x020fea0003c00000 */
[----:B------:R-:W-:Y:S02]  /*6a70*/  ELECT P6, UR62, PT ;  /* 0x00000000003e782f */ /* 0x000fe400038c0000 */
[----:B------:R-:W-:Y:S01]  /*6a80*/  MOV R14, UR62 ;  /* 0x0000003e000e7c02 */ /* 0x000fe20008000f00 */
[----:B-----5:R-:W-:Y:S10]  /*6a90*/  ENDCOLLECTIVE ;  /* 0x000000000000791b */ /* 0x020ff40003800000 */
.L_x_152:
[----:B------:R-:W-:Y:S05]  /*6aa0*/  BSYNC B0 ;  /* 0x0000000000007941 */ /* 0x000fea0003800000 */
.L_x_151:
[----:B------:R-:W-:Y:S05]  /*6ab0*/  BRA `(.L_x_153) ;  /* 0xffffffec00447947 */ /* 0x000fea000383ffff */
.L_x_117:
[----:B0-----:R0:W1:Y:S02]  /*6ac0*/  SYNCS.PHASECHK.TRANS64.TRYWAIT P0, [R7+URZ], R2 ;  /* 0x00000002070075a7 */ /* 0x001064000800017f */
[----:B-1----:R-:W-:Y:S05]  /*6ad0*/  @!P0 NANOSLEEP.SYNCS 0x989680 ;  /* 0x009896800000895d */ /* 0x002fea0003900000 */
[----:B------:R-:W1:Y:S02]  /*6ae0*/  @!P0 SYNCS.PHASECHK.TRANS64 P0, [R7+URZ], R2 ;  /* 0x00000002070085a7 */ /* 0x000e64000800007f */
[----:B-1----:R-:W-:Y:S05]  /*6af0*/  @!P0 BRA `(.L_x_117) ;  /* 0xfffffffc00f08947 */ /* 0x002fea000383ffff */
[----:B------:R-:W-:Y:S05]  /*6b00*/  BRA `(.L_x_154) ;  /* 0xffffffec00847947 */ /* 0x000fea000383ffff */
.L_x_118:
[----:B0-----:R0:W1:Y:S02]  /*6b10*/  SYNCS.PHASECHK.TRANS64.TRYWAIT P0, [R9+URZ], R4 ;  /* 0x00000004090075a7 */ /* 0x001064000800017f */
[----:B-1----:R-:W-:Y:S05]  /*6b20*/  @!P0 NANOSLEEP.SYNCS 0x989680 ;  /* 0x009896800000895d */ /* 0x002fea0003900000 */
[----:B------:R-:W1:Y:S02]  /*6b30*/  @!P0 SYNCS.PHASECHK.TRANS64 P0, [R9+URZ], R4 ;  /* 0x00000004090085a7 */ /* 0x000e64000800007f */
[----:B-1----:R-:W-:Y:S05]  /*6b40*/  @!P0 BRA `(.L_x_118) ;  /* 0xfffffffc00f08947 */ /* 0x002fea000383ffff */
[----:B------:R-:W-:Y:S05]  /*6b50*/  BRA `(.L_x_155) ;  /* 0xffffffec00947947 */ /* 0x000fea000383ffff */
.L_x_119:
[----:B0-----:R0:W1:Y:S02]  /*6b60*/  SYNCS.PHASECHK.TRANS64.TRYWAIT P0, [R6+URZ], R5 ;  /* 0x00000005060075a7 */ /* 0x001064000800017f */
[----:B-1----:R-:W-:Y:S05]  /*6b70*/  @!P0 NANOSLEEP.SYNCS 0x989680 ;  /* 0x009896800000895d */ /* 0x002fea0003900000 */
[----:B------:R-:W1:Y:S02]  /*6b80*/  @!P0 SYNCS.PHASECHK.TRANS64 P0, [R6+URZ], R5 ;  /* 0x00000005060085a7 */ /* 0x000e64000800007f */
[----:B-1----:R-:W-:Y:S05]  /*6b90*/  @!P0 BRA `(.L_x_119) ;  /* 0xfffffffc00f08947 */ /* 0x002fea000383ffff */
[----:B------:R-:W-:Y:S05]  /*6ba0*/  BRA `(.L_x_156) ;  /* 0xffffffec00a47947 */ /* 0x000fea000383ffff */
.L_x_120:
[----:B0-----:R0:W1:Y:S02]  /*6bb0*/  SYNCS.PHASECHK.TRANS64.TRYWAIT P0, [R9+URZ], R4 ;  /* 0x00000004090075a7 */ /* 0x001064000800017f */
[----:B-1----:R-:W-:Y:S05]  /*6bc0*/  @!P0 NANOSLEEP.SYNCS 0x989680 ;  /* 0x009896800000895d */ /* 0x002fea0003900000 */
[----:B------:R-:W1:Y:S02]  /*6bd0*/  @!P0 SYNCS.PHASECHK.TRANS64 P0, [R9+URZ], R4 ;  /* 0x00000004090085a7 */ /* 0x000e64000800007f */
[----:B-1----:R-:W-:Y:S05]  /*6be0*/  @!P0 BRA `(.L_x_120) ;  /* 0xfffffffc00f08947 */ /* 0x002fea000383ffff */
[----:B------:R-:W-:Y:S05]  /*6bf0*/  BRA `(.L_x_157) ;  /* 0xffffffec00b47947 */ /* 0x000fea000383ffff */
.L_x_121:
[----:B0-----:R0:W1:Y:S02]  /*6c00*/  SYNCS.PHASECHK.TRANS64.TRYWAIT P0, [R6+URZ], R5 ;  /* 0x00000005060075a7 */ /* 0x001064000800017f */
[----:B-1----:R-:W-:Y:S05]  /*6c10*/  @!P0 NANOSLEEP.SYNCS 0x989680 ;  /* 0x009896800000895d */ /* 0x002fea0003900000 */
[----:B------:R-:W1:Y:S02]  /*6c20*/  @!P0 SYNCS.PHASECHK.TRANS64 P0, [R6+URZ], R5 ;  /* 0x00000005060085a7 */ /* 0x000e64000800007f */
[----:B-1----:R-:W-:Y:S05]  /*6c30*/  @!P0 BRA `(.L_x_121) ;  /* 0xfffffffc00f08947 */ /* 0x002fea000383ffff */
[----:B------:R-:W-:Y:S05]  /*6c40*/  BRA `(.L_x_158) ;  /* 0xffffffec00c47947 */ /* 0x000fea000383ffff */
.L_x_122:
[----:B0-----:R0:W1:Y:S02]  /*6c50*/  SYNCS.PHASECHK.TRANS64.TRYWAIT P0, [R9+URZ], R4 ;  /* 0x00000004090075a7 */ /* 0x001064000800017f */
[----:B-1----:R-:W-:Y:S05]  /*6c60*/  @!P0 NANOSLEEP.SYNCS 0x989680 ;  /* 0x009896800000895d */ /* 0x002fea0003900000 */
[----:B------:R-:W1:Y:S02]  /*6c70*/  @!P0 SYNCS.PHASECHK.TRANS64 P0, [R9+URZ], R4 ;  /* 0x00000004090085a7 */ /* 0x000e64000800007f */
[----:B-1----:R-:W-:Y:S05]  /*6c80*/  @!P0 BRA `(.L_x_122) ;  /* 0xfffffffc00f08947 */ /* 0x002fea000383ffff */
[----:B------:R-:W-:Y:S05]  /*6c90*/  BRA `(.L_x_159) ;  /* 0xffffffec00d47947 */ /* 0x000fea000383ffff */
.L_x_123:
[----:B0-----:R0:W1:Y:S02]  /*6ca0*/  SYNCS.PHASECHK.TRANS64.TRYWAIT P0, [R6+URZ], R5 ;  /* 0x00000005060075a7 */ /* 0x001064000800017f */
[----:B-1----:R-:W-:Y:S05]  /*6cb0*/  @!P0 NANOSLEEP.SYNCS 0x989680 ;  /* 0x009896800000895d */ /* 0x002fea0003900000 */
[----:B------:R-:W1:Y:S02]  /*6cc0*/  @!P0 SYNCS.PHASECHK.TRANS64 P0, [R6+URZ], R5 ;  /* 0x00000005060085a7 */ /* 0x000e64000800007f */
[----:B-1----:R-:W-:Y:S05]  /*6cd0*/  @!P0 BRA `(.L_x_123) ;  /* 0xfffffffc00f08947 */ /* 0x002fea000383ffff */
[----:B------:R-:W-:Y:S05]  /*6ce0*/  BRA `(.L_x_160) ;  /* 0xffffffec00e47947 */ /* 0x000fea000383ffff */
.L_x_124:
[----:B0-----:R0:W1:Y:S02]  /*6cf0*/  SYNCS.PHASECHK.TRANS64.TRYWAIT P0, [R9+URZ], R4 ;  /* 0x00000004090075a7 */ /* 0x001064000800017f */
[----:B-1----:R-:W-:Y:S05]  /*6d00*/  @!P0 NANOSLEEP.SYNCS 0x989680 ;  /* 0x009896800000895d */ /* 0x002fea0003900000 */
[----:B------:R-:W1:Y:S02]  /*6d10*/  @!P0 SYNCS.PHASECHK.TRANS64 P0, [R9+URZ], R4 ;  /* 0x00000004090085a7 */ /* 0x000e64000800007f */
[----:B-1----:R-:W-:Y:S05]  /*6d20*/  @!P0 BRA `(.L_x_124) ;  /* 0xfffffffc00f08947 */ /* 0x002fea000383ffff */
[----:B------:R-:W-:Y:S05]  /*6d30*/  BRA `(.L_x_161) ;  /* 0xffffffec00f47947 */ /* 0x000fea000383ffff */
.L_x_125:
[----:B0-----:R0:W1:Y:S02]  /*6d40*/  SYNCS.PHASECHK.TRANS64.TRYWAIT P0, [R6+URZ], R5 ;  /* 0x00000005060075a7 */ /* 0x001064000800017f */
[----:B-1----:R-:W-:Y:S05]  /*6d50*/  @!P0 NANOSLEEP.SYNCS 0x989680 ;  /* 0x009896800000895d */ /* 0x002fea0003900000 */
[----:B------:R-:W1:Y:S02]  /*6d60*/  @!P0 SYNCS.PHASECHK.TRANS64 P0, [R6+URZ], R5 ;  /* 0x00000005060085a7 */ /* 0x000e64000800007f */
[----:B-1----:R-:W-:Y:S05]  /*6d70*/  @!P0 BRA `(.L_x_125) ;  /* 0xfffffffc00f08947 */ /* 0x002fea000383ffff */
[----:B------:R-:W-:Y:S05]  /*6d80*/  BRA `(.L_x_162) ;  /* 0xfffffff000047947 */ /* 0x000fea000383ffff */
.L_x_126:
[----:B0-----:R0:W1:Y:S02]  /*6d90*/  SYNCS.PHASECHK.TRANS64.TRYWAIT P0, [R9+URZ], R4 ;  /* 0x00000004090075a7 */ /* 0x001064000800017f */
[----:B-1----:R-:W-:Y:S05]  /*6da0*/  @!P0 NANOSLEEP.SYNCS 0x989680 ;  /* 0x009896800000895d */ /* 0x002fea0003900000 */
[----:B------:R-:W1:Y:S02]  /*6db0*/  @!P0 SYNCS.PHASECHK.TRANS64 P0, [R9+URZ], R4 ;  /* 0x00000004090085a7 */ /* 0x000e64000800007f */
[----:B-1----:R-:W-:Y:S05]  /*6dc0*/  @!P0 BRA `(.L_x_126) ;  /* 0xfffffffc00f08947 */ /* 0x002fea000383ffff */
[----:B------:R-:W-:Y:S05]  /*6dd0*/  BRA `(.L_x_163) ;  /* 0xfffffff000147947 */ /* 0x000fea000383ffff */
.L_x_127:
[----:B0-----:R0:W1:Y:S02]  /*6de0*/  SYNCS.PHASECHK.TRANS64.TRYWAIT P0, [R6+URZ], R5 ;  /* 0x00000005060075a7 */ /* 0x001064000800017f */
[----:B-1----:R-:W-:Y:S05]  /*6df0*/  @!P0 NANOSLEEP.SYNCS 0x989680 ;  /* 0x009896800000895d */ /* 0x002fea0003900000 */
[----:B------:R-:W1:Y:S02]  /*6e00*/  @!P0 SYNCS.PHASECHK.TRANS64 P0, [R6+URZ], R5 ;  /* 0x00000005060085a7 */ /* 0x000e64000800007f */
[----:B-1----:R-:W-:Y:S05]  /*6e10*/  @!P0 BRA `(.L_x_127) ;  /* 0xfffffffc00f08947 */ /* 0x002fea000383ffff */
[----:B------:R-:W-:Y:S05]  /*6e20*/  BRA `(.L_x_164) ;  /* 0xfffffff000247947 */ /* 0x000fea000383ffff */
.L_x_128:
[----:B0-----:R0:W1:Y:S02]  /*6e30*/  SYNCS.PHASECHK.TRANS64.TRYWAIT P0, [R9+URZ], R4 ;  /* 0x00000004090075a7 */ /* 0x001064000800017f */
[----:B-1----:R-:W-:Y:S05]  /*6e40*/  @!P0 NANOSLEEP.SYNCS 0x989680 ;  /* 0x009896800000895d */ /* 0x002fea0003900000 */
[----:B------:R-:W1:Y:S02]  /*6e50*/  @!P0 SYNCS.PHASECHK.TRANS64 P0, [R9+URZ], R4 ;  /* 0x00000004090085a7 */ /* 0x000e64000800007f */
[----:B-1----:R-:W-:Y:S05]  /*6e60*/  @!P0 BRA `(.L_x_128) ;  /* 0xfffffffc00f08947 */ /* 0x002fea000383ffff */
[----:B------:R-:W-:Y:S05]  /*6e70*/  BRA `(.L_x_165) ;  /* 0xfffffff000347947 */ /* 0x000fea000383ffff */
.L_x_129:
[----:B0-----:R0:W1:Y:S02]  /*6e80*/  SYNCS.PHASECHK.TRANS64.TRYWAIT P0, [R6+URZ], R5 ;  /* 0x00000005060075a7 */ /* 0x001064000800017f */
[----:B-1----:R-:W-:Y:S05]  /*6e90*/  @!P0 NANOSLEEP.SYNCS 0x989680 ;  /* 0x009896800000895d */ /* 0x002fea0003900000 */
[----:B------:R-:W1:Y:S02]  /*6ea0*/  @!P0 SYNCS.PHASECHK.TRANS64 P0, [R6+URZ], R5 ;  /* 0x00000005060085a7 */ /* 0x000e64000800007f */
[----:B-1----:R-:W-:Y:S05]  /*6eb0*/  @!P0 BRA `(.L_x_129) ;  /* 0xfffffffc00f08947 */ /* 0x002fea000383ffff */
[----:B------:R-:W-:Y:S05]  /*6ec0*/  BRA `(.L_x_166) ;  /* 0xfffffff000447947 */ /* 0x000fea000383ffff */
.L_x_130:
[----:B0-----:R0:W1:Y:S02]  /*6ed0*/  SYNCS.PHASECHK.TRANS64.TRYWAIT P0, [R9+URZ], R4 ;  /* 0x00000004090075a7 */ /* 0x001064000800017f */
[----:B-1----:R-:W-:Y:S05]  /*6ee0*/  @!P0 NANOSLEEP.SYNCS 0x989680 ;  /* 0x009896800000895d */ /* 0x002fea0003900000 */
[----:B------:R-:W1:Y:S02]  /*6ef0*/  @!P0 SYNCS.PHASECHK.TRANS64 P0, [R9+URZ], R4 ;  /* 0x00000004090085a7 */ /* 0x000e64000800007f */
[----:B-1----:R-:W-:Y:S05]  /*6f00*/  @!P0 BRA `(.L_x_130) ;  /* 0xfffffffc00f08947 */ /* 0x002fea000383ffff */
[----:B------:R-:W-:Y:S05]  /*6f10*/  BRA `(.L_x_167) ;  /* 0xfffffff000547947 */ /* 0x000fea000383ffff */
.L_x_131:
[----:B0-----:R0:W1:Y:S02]  /*6f20*/  SYNCS.PHASECHK.TRANS64.TRYWAIT P0, [R6+URZ], R5 ;  /* 0x00000005060075a7 */ /* 0x001064000800017f */
[----:B-1----:R-:W-:Y:S05]  /*6f30*/  @!P0 NANOSLEEP.SYNCS 0x989680 ;  /* 0x009896800000895d */ /* 0x002fea0003900000 */
[----:B------:R-:W1:Y:S02]  /*6f40*/  @!P0 SYNCS.PHASECHK.TRANS64 P0, [R6+URZ], R5 ;  /* 0x00000005060085a7 */ /* 0x000e64000800007f */
[----:B-1----:R-:W-:Y:S05]  /*6f50*/  @!P0 BRA `(.L_x_131) ;  /* 0xfffffffc00f08947 */ /* 0x002fea000383ffff */
[----:B------:R-:W-:Y:S05]  /*6f60*/  BRA `(.L_x_168) ;  /* 0xfffffff000647947 */ /* 0x000fea000383ffff */
.L_x_132:
[----:B0-----:R0:W1:Y:S02]  /*6f70*/  SYNCS.PHASECHK.TRANS64.TRYWAIT P0, [R9+URZ], R4 ;  /* 0x00000004090075a7 */ /* 0x001064000800017f */
[----:B-1----:R-:W-:Y:S05]  /*6f80*/  @!P0 NANOSLEEP.SYNCS 0x989680 ;  /* 0x009896800000895d */ /* 0x002fea0003900000 */
[----:B------:R-:W1:Y:S02]  /*6f90*/  @!P0 SYNCS.PHASECHK.TRANS64 P0, [R9+URZ], R4 ;  /* 0x00000004090085a7 */ /* 0x000e64000800007f */
[----:B-1----:R-:W-:Y:S05]  /*6fa0*/  @!P0 BRA `(.L_x_132) ;  /* 0xfffffffc00f08947 */ /* 0x002fea000383ffff */
[----:B------:R-:W-:Y:S05]  /*6fb0*/  BRA `(.L_x_169) ;  /* 0xfffffff000747947 */ /* 0x000fea000383ffff */
.L_x_133:
[----:B0-----:R0:W1:Y:S02]  /*6fc0*/  SYNCS.PHASECHK.TRANS64.TRYWAIT P0, [R6+URZ], R5 ;  /* 0x00000005060075a7 */ /* 0x001064000800017f */
[----:B-1----:R-:W-:Y:S05]  /*6fd0*/  @!P0 NANOSLEEP.SYNCS 0x989680 ;  /* 0x009896800000895d */ /* 0x002fea0003900000 */
[----:B------:R-:W1:Y:S02]  /*6fe0*/  @!P0 SYNCS.PHASECHK.TRANS64 P0, [R6+URZ], R5 ;  /* 0x00000005060085a7 */ /* 0x000e64000800007f */
[----:B-1----:R-:W-:Y:S05]  /*6ff0*/  @!P0 BRA `(.L_x_133) ;  /* 0xfffffffc00f08947 */ /* 0x002fea000383ffff */
[----:B------:R-:W-:Y:S05]  /*7000*/  BRA `(.L_x_170) ;  /* 0xfffffff000847947 */ /* 0x000fea000383ffff */
.L_x_134:
[----:B0-----:R0:W1:Y:S02]  /*7010*/  SYNCS.PHASECHK.TRANS64.TRYWAIT P0, [R9+URZ], R4 ;  /* 0x00000004090075a7 */ /* 0x001064000800017f */
[----:B-1----:R-:W-:Y:S05]  /*7020*/  @!P0 NANOSLEEP.SYNCS 0x989680 ;  /* 0x009896800000895d */ /* 0x002fea0003900000 */
[----:B------:R-:W1:Y:S02]  /*7030*/  @!P0 SYNCS.PHASECHK.TRANS64 P0, [R9+URZ], R4 ;  /* 0x00000004090085a7 */ /* 0x000e64000800007f */
[----:B-1----:R-:W-:Y:S05]  /*7040*/  @!P0 BRA `(.L_x_134) ;  /* 0xfffffffc00f08947 */ /* 0x002fea000383ffff */
[----:B------:R-:W-:Y:S05]  /*7050*/  BRA `(.L_x_171) ;  /* 0xfffffff000947947 */ /* 0x000fea000383ffff */
.L_x_135:
[----:B0-----:R0:W1:Y:S02]  /*7060*/  SYNCS.PHASECHK.TRANS64.TRYWAIT P0, [R6+URZ], R5 ;  /* 0x00000005060075a7 */ /* 0x001064000800017f */
[----:B-1----:R-:W-:Y:S05]  /*7070*/  @!P0 NANOSLEEP.SYNCS 0x989680 ;  /* 0x009896800000895d */ /* 0x002fea0003900000 */
[----:B------:R-:W1:Y:S02]  /*7080*/  @!P0 SYNCS.PHASECHK.TRANS64 P0, [R6+URZ], R5 ;  /* 0x00000005060085a7 */ /* 0x000e64000800007f */
[----:B-1----:R-:W-:Y:S05]  /*7090*/  @!P0 BRA `(.L_x_135) ;  /* 0xfffffffc00f08947 */ /* 0x002fea000383ffff */
[----:B------:R-:W-:Y:S05]  /*70a0*/  BRA `(.L_x_172) ;  /* 0xfffffff000a47947 */ /* 0x000fea000383ffff */
.L_x_136:
[----:B0-----:R0:W1:Y:S02]  /*70b0*/  SYNCS.PHASECHK.TRANS64.TRYWAIT P0, [R9+URZ], R4 ;  /* 0x00000004090075a7 */ /* 0x001064000800017f */
[----:B-1----:R-:W-:Y:S05]  /*70c0*/  @!P0 NANOSLEEP.SYNCS 0x989680 ;  /* 0x009896800000895d */ /* 0x002fea0003900000 */
[----:B------:R-:W1:Y:S02]  /*70d0*/  @!P0 SYNCS.PHASECHK.TRANS64 P0, [R9+URZ], R4 ;  /* 0x00000004090085a7 */ /* 0x000e64000800007f */
[----:B-1----:R-:W-:Y:S05]  /*70e0*/  @!P0 BRA `(.L_x_136) ;  /* 0xfffffffc00f08947 */ /* 0x002fea000383ffff */
[----:B------:R-:W-:Y:S05]  /*70f0*/  BRA `(.L_x_173) ;  /* 0xfffffff000b47947 */ /* 0x000fea000383ffff */
.L_x_137:
[----:B0-----:R0:W1:Y:S02]  /*7100*/  SYNCS.PHASECHK.TRANS64.TRYWAIT P0, [R6+URZ], R5 ;  /* 0x00000005060075a7 */ /* 0x001064000800017f */
[----:B-1----:R-:W-:Y:S05]  /*7110*/  @!P0 NANOSLEEP.SYNCS 0x989680 ;  /* 0x009896800000895d */ /* 0x002fea0003900000 */
[----:B------:R-:W1:Y:S02]  /*7120*/  @!P0 SYNCS.PHASECHK.TRANS64 P0, [R6+URZ], R5 ;  /* 0x00000005060085a7 */ /* 0x000e64000800007f */
[----:B-1----:R-:W-:Y:S05]  /*7130*/  @!P0 BRA `(.L_x_137) ;  /* 0xfffffffc00f08947 */ /* 0x002fea000383ffff */
[----:B------:R-:W-:Y:S05]  /*7140*/  BRA `(.L_x_174) ;  /* 0xfffffff000c47947 */ /* 0x000fea000383ffff */
.L_x_138:
[----:B0-----:R0:W1:Y:S02]  /*7150*/  SYNCS.PHASECHK.TRANS64.TRYWAIT P0, [R9+URZ], R4 ;  /* 0x00000004090075a7 */ /* 0x001064000800017f */
[----:B-1----:R-:W-:Y:S05]  /*7160*/  @!P0 NANOSLEEP.SYNCS 0x989680 ;  /* 0x009896800000895d */ /* 0x002fea0003900000 */
[----:B------:R-:W1:Y:S02]  /*7170*/  @!P0 SYNCS.PHASECHK.TRANS64 P0, [R9+URZ], R4 ;  /* 0x00000004090085a7 */ /* 0x000e64000800007f */
[----:B-1----:R-:W-:Y:S05]  /*7180*/  @!P0 BRA `(.L_x_138) ;  /* 0xfffffffc00f08947 */ /* 0x002fea000383ffff */
[----:B------:R-:W-:Y:S05]  /*7190*/  BRA `(.L_x_175) ;  /* 0xfffffff000d47947 */ /* 0x000fea000383ffff */
.L_x_139:
[----:B0-----:R0:W1:Y:S02]  /*71a0*/  SYNCS.PHASECHK.TRANS64.TRYWAIT P0, [R6+URZ], R5 ;  /* 0x00000005060075a7 */ /* 0x001064000800017f */
[----:B-1----:R-:W-:Y:S05]  /*71b0*/  @!P0 NANOSLEEP.SYNCS 0x989680 ;  /* 0x009896800000895d */ /* 0x002fea0003900000 */
[----:B------:R-:W1:Y:S02]  /*71c0*/  @!P0 SYNCS.PHASECHK.TRANS64 P0, [R6+URZ], R5 ;  /* 0x00000005060085a7 */ /* 0x000e64000800007f */
[----:B-1----:R-:W-:Y:S05]  /*71d0*/  @!P0 BRA `(.L_x_139) ;  /* 0xfffffffc00f08947 */ /* 0x002fea000383ffff */
[----:B------:R-:W-:Y:S05]  /*71e0*/  BRA `(.L_x_176) ;  /* 0xfffffff000e47947 */ /* 0x000fea000383ffff */
.L_x_140:
[----:B0-----:R0:W1:Y:S02]  /*71f0*/  SYNCS.PHASECHK.TRANS64.TRYWAIT P0, [R9+URZ], R4 ;  /* 0x00000004090075a7 */ /* 0x001064000800017f */
[----:B-1----:R-:W-:Y:S05]  /*7200*/  @!P0 NANOSLEEP.SYNCS 0x989680 ;  /* 0x009896800000895d */ /* 0x002fea0003900000 */
[----:B------:R-:W1:Y:S02]  /*7210*/  @!P0 SYNCS.PHASECHK.TRANS64 P0, [R9+URZ], R4 ;  /* 0x00000004090085a7 */ /* 0x000e64000800007f */
[----:B-1----:R-:W-:Y:S05]  /*7220*/  @!P0 BRA `(.L_x_140) ;  /* 0xfffffffc00f08947 */ /* 0x002fea000383ffff */
[----:B------:R-:W-:Y:S05]  /*7230*/  BRA `(.L_x_177) ;  /* 0xfffffff000f47947 */ /* 0x000fea000383ffff */
.L_x_141:
[----:B0-----:R0:W1:Y:S02]  /*7240*/  SYNCS.PHASECHK.TRANS64.TRYWAIT P0, [R6+URZ], R5 ;  /* 0x00000005060075a7 */ /* 0x001064000800017f */
[----:B-1----:R-:W-:Y:S05]  /*7250*/  @!P0 NANOSLEEP.SYNCS 0x989680 ;  /* 0x009896800000895d */ /* 0x002fea0003900000 */
[----:B------:R-:W1:Y:S02]  /*7260*/  @!P0 SYNCS.PHASECHK.TRANS64 P0, [R6+URZ], R5 ;  /* 0x00000005060085a7 */ /* 0x000e64000800007f */
[----:B-1----:R-:W-:Y:S05]  /*7270*/  @!P0 BRA `(.L_x_141) ;  /* 0xfffffffc00f08947 */ /* 0x002fea000383ffff */
[----:B------:R-:W-:Y:S05]  /*7280*/  BRA `(.L_x_178) ;  /* 0xfffffff400047947 */ /* 0x000fea000383ffff */
.L_x_142:
[----:B0-----:R0:W1:Y:S02]  /*7290*/  SYNCS.PHASECHK.TRANS64.TRYWAIT P0, [R9+URZ], R4 ;  /* 0x00000004090075a7 */ /* 0x001064000800017f */
[----:B-1----:R-:W-:Y:S05]  /*72a0*/  @!P0 NANOSLEEP.SYNCS 0x989680 ;  /* 0x009896800000895d */ /* 0x002fea0003900000 */
[----:B------:R-:W1:Y:S02]  /*72b0*/  @!P0 SYNCS.PHASECHK.TRANS64 P0, [R9+URZ], R4 ;  /* 0x00000004090085a7 */ /* 0x000e64000800007f */
[----:B-1----:R-:W-:Y:S05]  /*72c0*/  @!P0 BRA `(.L_x_142) ;  /* 0xfffffffc00f08947 */ /* 0x002fea000383ffff */
[----:B------:R-:W-:Y:S05]  /*72d0*/  BRA `(.L_x_179) ;  /* 0xfffffff400147947 */ /* 0x000fea000383ffff */
.L_x_143:
[----:B-1----:R1:W2:Y:S02]  /*72e0*/  SYNCS.PHASECHK.TRANS64.TRYWAIT P0, [R6+URZ], R5 ;  /* 0x00000005060075a7 */ /* 0x0022a4000800017f */
[----:B--2---:R-:W-:Y:S05]  /*72f0*/  @!P0 NANOSLEEP.SYNCS 0x989680 ;  /* 0x009896800000895d */ /* 0x004fea0003900000 */
[----:B------:R-:W2:Y:S02]  /*7300*/  @!P0 SYNCS.PHASECHK.TRANS64 P0, [R6+URZ], R5 ;  /* 0x00000005060085a7 */ /* 0x000ea4000800007f */
[----:B--2---:R-:W-:Y:S05]  /*7310*/  @!P0 BRA `(.L_x_143) ;  /* 0xfffffffc00f08947 */ /* 0x004fea000383ffff */
[----:B------:R-:W-:Y:S05]  /*7320*/  BRA `(.L_x_180) ;  /* 0xfffffff4001c7947 */ /* 0x000fea000383ffff */
.L_x_181:
[----:B------:R-:W-:-:S00]  /*7330*/  BRA `(.L_x_181) ;  /* 0xfffffffc00fc7947 */ /* 0x000fc0000383ffff */
[----:B------:R-:W-:-:S00]  /*7340*/  NOP ;  /* 0x0000000000007918 */ /* 0x000fc00000000000 */
        /* <DEDUP_REMOVED lines=11> */
.L_x_182:


//--------------------- .nv.global.init           --------------------------
	.section	.nv.global.init,"aw",@progbits
.nv.global.init:
	.type		$str$22,@object
	.size		$str$22,($str$23 - $str$22)
$str$22:
        /*0000*/ 	.byte	0x6b, 0x5f, 0x74, 0x69, 0x6c, 0x65, 0x5f, 0x63, 0x6f, 0x75, 0x6e, 0x74, 0x20, 0x3e, 0x3d, 0x20
        /*0010*/ 	.byte	0x31, 0x00
	.type		$str$23,@object
	.size		$str$23,(__unnamed_1 - $str$23)
$str$23:
        /*0012*/ 	.byte	0x2f, 0x74, 0x6d, 0x70, 0x2f, 0x63, 0x75, 0x74, 0x6c, 0x61, 0x73, 0x73, 0x5f, 0x73, 0x77, 0x65
        /*0022*/ 	.byte	0x65, 0x70, 0x5f, 0x73, 0x72, 0x63, 0x2f, 0x69, 0x6e, 0x63, 0x6c, 0x75, 0x64, 0x65, 0x2f, 0x63
        /*0032*/ 	.byte	0x75, 0x74, 0x6c, 0x61, 0x73, 0x73, 0x2f, 0x67, 0x65, 0x6d, 0x6d, 0x2f, 0x63, 0x6f, 0x6c, 0x6c
        /*0042*/ 	.byte	0x65, 0x63, 0x74, 0x69, 0x76, 0x65, 0x2f, 0x73, 0x6d, 0x39, 0x30, 0x5f, 0x6d, 0x6d, 0x61, 0x5f
        /*0052*/ 	.byte	0x74, 0x6d, 0x61, 0x5f, 0x67, 0x6d, 0x6d, 0x61, 0x5f, 0x73, 0x73, 0x5f, 0x77, 0x61, 0x72, 0x70
        /*0062*/ 	.byte	0x73, 0x70, 0x65, 0x63, 0x69, 0x61, 0x6c, 0x69, 0x7a, 0x65, 0x64, 0x2e, 0x68, 0x70, 0x70, 0x00
	.type		__unnamed_1,@object
	.size		__unnamed_1,(.L_0 - __unnamed_1)
__unnamed_1:
        /*0072*/ 	.byte	0x76, 0x6f, 0x69, 0x64, 0x20, 0x63, 0x75, 0x74, 0x6c, 0x61, 0x73, 0x73, 0x3a, 0x3a, 0x67, 0x65
        /* <DEDUP_REMOVED lines=179> */
        /*0bb2*/ 	.byte	0x75, 0x74, 0x65, 0x3a, 0x3a, 0x69, 0x64, 0x65, 0x6e, 0x74, 0x69, 0x74, 0x79, 0x5d, 0x00
.L_0:


//--------------------- .nv.shared._ZN7cutlass13device_kernelINS_4gemm6kernel13GemmUniversalIN4cute5tupleIJiiiiEEENS1_10collective13CollectiveMmaINS1_34MainloopSm90TmaGmmaWarpSpecializedILi28ENS5_IJNS4_1CILi1EEESB_SB_EEENS1_32KernelTmaWarpSpecializedPingpongEEENS5_IJNSA_ILi64EEESF_NSA_ILi32EEEEEENS_10bfloat16_tENS5_IJlSB_lEEESI_SJ_NS4_8TiledMMAINS4_8MMA_AtomIJNS4_4SM904GMMA27MMA_64x64x16_F32BF16BF16_SSILNSN_5MajorE0ELSP_0ELNSN_7ScaleInE1ELSQ_1EEEEEENS4_6LayoutISC_NS5_IJNSA_ILi0EEESU_SU_EEEEENS5_IJNS4_10UnderscoreESX_SX_EEEEENS4_13SM90_TMA_LOADENS4_14ComposedLayoutINS4_7SwizzleILi2ELi4ELi3EEENS4_18smem_ptr_flag_bitsILi16EEENST_INS5_IJNSA_ILi8EEESG_EEENS5_IJSG_SB_EEEEEEEvNS4_8identityES10_S1A_vS1B_EENS_8epilogue10collective6detail29Sm90TmaWarpSpecializedAdapterINS1E_15DefaultEpilogueISI_SJ_SJ_NS1D_6thread17LinearCombinationISI_Li1EffLNS1I_9ScaleType4KindE0ELNS_15FloatRoundStyleE2ESI_EENS1_15EpilogueDefaultEEEEEvvEEEEvNT_6ParamsE --------------------------
	.section	.nv.shared._ZN7cutlass13device_kernelINS_4gemm6kernel13GemmUniversalIN4cute5tupleIJiiiiEEENS1_10collective13CollectiveMmaINS1_34MainloopSm90TmaGmmaWarpSpecializedILi28ENS5_IJNS4_1CILi1EEESB_SB_EEENS1_32KernelTmaWarpSpecializedPingpongEEENS5_IJNSA_ILi64EEESF_NSA_ILi32EEEEEENS_10bfloat16_tENS5_IJlSB_lEEESI_SJ_NS4_8TiledMMAINS4_8MMA_AtomIJNS4_4SM904GMMA27MMA_64x64x16_F32BF16BF16_SSILNSN_5MajorE0ELSP_0ELNSN_7ScaleInE1ELSQ_1EEEEEENS4_6LayoutISC_NS5_IJNSA_ILi0EEESU_SU_EEEEENS5_IJNS4_10UnderscoreESX_SX_EEEEENS4_13SM90_TMA_LOADENS4_14ComposedLayoutINS4_7SwizzleILi2ELi4ELi3EEENS4_18smem_ptr_flag_bitsILi16EEENST_INS5_IJNSA_ILi8EEESG_EEENS5_IJSG_SB_EEEEEEEvNS4_8identityES10_S1A_vS1B_EENS_8epilogue10collective6detail29Sm90TmaWarpSpecializedAdapterINS1E_15DefaultEpilogueISI_SJ_SJ_NS1D_6thread17LinearCombinationISI_Li1EffLNS1I_9ScaleType4KindE0ELNS_15FloatRoundStyleE2ESI_EENS1_15EpilogueDefaultEEEEEvvEEEEvNT_6ParamsE,"aw",@nobits
	.sectionflags	@""
	.align	16
	.zero		1024


//--------------------- .nv.shared.reserved.0     --------------------------
	.section	.nv.shared.reserved.0,"aw",@nobits
	.weak		__nv_reservedSMEM_offset_0_alias
	.size		__nv_reservedSMEM_offset_0_alias, 0, 0
	.other		__nv_reservedSMEM_offset_0_alias,@"STO_CUDA_RESERVED_SHARED STV_DEFAULT"
__nv_reservedSMEM_offset_0_alias:
	.zero		0


//--------------------- .nv.global                --------------------------
	.section	.nv.global,"aw",@nobits
.nv.global:
	.type		_ZN40_INTERNAL_278d0b4f_4_k_cu_9cab36f8_214824cute1_E,@object
	.size		_ZN40_INTERNAL_278d0b4f_4_k_cu_9cab36f8_214824cute1_E,(_ZN40_INTERNAL_278d0b4f_4_k_cu_9cab36f8_214824cuda3std3__45__cpo6cbeginE - _ZN40_INTERNAL_278d0b4f_4_k_cu_9cab36f8_214824cute1_E)
_ZN40_INTERNAL_278d0b4f_4_k_cu_9cab36f8_214824cute1_E:
	.zero		1
	.type		_ZN40_INTERNAL_278d0b4f_4_k_cu_9cab36f8_214824cuda3std3__45__cpo6cbeginE,@object
	.size		_ZN40_INTERNAL_278d0b4f_4_k_cu_9cab36f8_214824cuda3std3__45__cpo6cbeginE,(_ZN40_INTERNAL_278d0b4f_4_k_cu_9cab36f8_214824cuda3std3__48in_placeE - _ZN40_INTERNAL_278d0b4f_4_k_cu_9cab36f8_214824cuda3std3__45__cpo6cbeginE)
_ZN40_INTERNAL_278d0b4f_4_k_cu_9cab36f8_214824cuda3std3__45__cpo6cbeginE:
	.zero		1
	.type		_ZN40_INTERNAL_278d0b4f_4_k_cu_9cab36f8_214824cuda3std3__48in_placeE,@object
	.size		_ZN40_INTERNAL_278d0b4f_4_k_cu_9cab36f8_214824cuda3std3__48in_placeE,(_ZN40_INTERNAL_278d0b4f_4_k_cu_9cab36f8_214824cuda3std6ranges3__45__cpo9iter_moveE - _ZN40_INTERNAL_278d0b4f_4_k_cu_9cab36f8_214824cuda3std3__48in_placeE)
_ZN40_INTERNAL_278d0b4f_4_k_cu_9cab36f8_214824cuda3std3__48in_placeE:
	.zero		1
	.type		_ZN40_INTERNAL_278d0b4f_4_k_cu_9cab36f8_214824cuda3std6ranges3__45__cpo9iter_moveE,@object
	.size		_ZN40_INTERNAL_278d0b4f_4_k_cu_9cab36f8_214824cuda3std6ranges3__45__cpo9iter_moveE,(_ZN40_INTERNAL_278d0b4f_4_k_cu_9cab36f8_214824cuda3std3__45__cpo5beginE - _ZN40_INTERNAL_278d0b4f_4_k_cu_9cab36f8_214824cuda3std6ranges3__45__cpo9iter_moveE)
_ZN40_INTERNAL_278d0b4f_4_k_cu_9cab36f8_214824cuda3std6ranges3__45__cpo9iter_moveE:
	.zero		1
	.type		_ZN40_INTERNAL_278d0b4f_4_k_cu_9cab36f8_214824cuda3std3__45__cpo5beginE,@object
	.size		_ZN40_INTERNAL_278d0b4f_4_k_cu_9cab36f8_214824cuda3std3__45__cpo5beginE,(_ZN40_INTERNAL_278d0b4f_4_k_cu_9cab36f8_214824cuda3std3__442_GLOBAL__N__278d0b4f_4_k_cu_9cab36f8_214826ignoreE - _ZN40_INTERNAL_278d0b4f_4_k_cu_9cab36f8_214824cuda3std3__45__cpo5beginE)
_ZN40_INTERNAL_278d0b4f_4_k_cu_9cab36f8_214824cuda3std3__45__cpo5beginE:
	.zero		1
	.type		_ZN40_INTERNAL_278d0b4f_4_k_cu_9cab36f8_214824cuda3std3__442_GLOBAL__N__278d0b4f_4_k_cu_9cab36f8_214826ignoreE,@object
	.size		_ZN40_INTERNAL_278d0b4f_4_k_cu_9cab36f8_214824cuda3std3__442_GLOBAL__N__278d0b4f_4_k_cu_9cab36f8_214826ignoreE,(_ZN40_INTERNAL_278d0b4f_4_k_cu_9cab36f8_214824cute7productE - _ZN40_INTERNAL_278d0b4f_4_k_cu_9cab36f8_214824cuda3std3__442_GLOBAL__N__278d0b4f_4_k_cu_9cab36f8_214826ignoreE)
_ZN40_INTERNAL_278d0b4f_4_k_cu_9cab36f8_214824cuda3std3__442_GLOBAL__N__278d0b4f_4_k_cu_9cab36f8_214826ignoreE:
	.zero		1
	.type		_ZN40_INTERNAL_278d0b4f_4_k_cu_9cab36f8_214824cute7productE,@object
	.size		_ZN40_INTERNAL_278d0b4f_4_k_cu_9cab36f8_214824cute7productE,(_ZN40_INTERNAL_278d0b4f_4_k_cu_9cab36f8_214824cuda3std3__45__cpo3endE - _ZN40_INTERNAL_278d0b4f_4_k_cu_9cab36f8_214824cute7productE)
_ZN40_INTERNAL_278d0b4f_4_k_cu_9cab36f8_214824cute7productE:
	.zero		1
	.type		_ZN40_INTERNAL_278d0b4f_4_k_cu_9cab36f8_214824cuda3std3__45__cpo3endE,@object
	.size		_ZN40_INTERNAL_278d0b4f_4_k_cu_9cab36f8_214824cuda3std3__45__cpo3endE,(_ZN40_INTERNAL_278d0b4f_4_k_cu_9cab36f8_214824cuda3std3__419piecewise_constructE - _ZN40_INTERNAL_278d0b4f_4_k_cu_9cab36f8_214824cuda3std3__45__cpo3endE)
_ZN40_INTERNAL_278d0b4f_4_k_cu_9cab36f8_214824cuda3std3__45__cpo3endE:
	.zero		1
	.type		_ZN40_INTERNAL_278d0b4f_4_k_cu_9cab36f8_214824cuda3std3__419piecewise_constructE,@object
	.size		_ZN40_INTERNAL_278d0b4f_4_k_cu_9cab36f8_214824cuda3std3__419piecewise_constructE,(_ZN40_INTERNAL_278d0b4f_4_k_cu_9cab36f8_214824cuda3std3__45__cpo4cendE - _ZN40_INTERNAL_278d0b4f_4_k_cu_9cab36f8_214824cuda3std3__419piecewise_constructE)
_ZN40_INTERNAL_278d0b4f_4_k_cu_9cab36f8_214824cuda3std3__419piecewise_constructE:
	.zero		1
	.type		_ZN40_INTERNAL_278d0b4f_4_k_cu_9cab36f8_214824cuda3std3__45__cpo4cendE,@object
	.size		_ZN40_INTERNAL_278d0b4f_4_k_cu_9cab36f8_214824cuda3std3__45__cpo4cendE,(_ZN40_INTERNAL_278d0b4f_4_k_cu_9cab36f8_214824cuda3std6ranges3__45__cpo4swapE - _ZN40_INTERNAL_278d0b4f_4_k_cu_9cab36f8_214824cuda3std3__45__cpo4cendE)
_ZN40_INTERNAL_278d0b4f_4_k_cu_9cab36f8_214824cuda3std3__45__cpo4cendE:
	.zero		1
	.type		_ZN40_INTERNAL_278d0b4f_4_k_cu_9cab36f8_214824cuda3std6ranges3__45__cpo4swapE,@object
	.size		_ZN40_INTERNAL_278d0b4f_4_k_cu_9cab36f8_214824cuda3std6ranges3__45__cpo4swapE,(.L_8 - _ZN40_INTERNAL_278d0b4f_4_k_cu_9cab36f8_214824cuda3std6ranges3__45__cpo4swapE)
_ZN40_INTERNAL_278d0b4f_4_k_cu_9cab36f8_214824cuda3std6ranges3__45__cpo4swapE:
	.zero		1
.L_8:


//--------------------- .nv.constant0._ZN7cutlass13device_kernelINS_4gemm6kernel13GemmUniversalIN4cute5tupleIJiiiiEEENS1_10collective13CollectiveMmaINS1_34MainloopSm90TmaGmmaWarpSpecializedILi28ENS5_IJNS4_1CILi1EEESB_SB_EEENS1_32KernelTmaWarpSpecializedPingpongEEENS5_IJNSA_ILi64EEESF_NSA_ILi32EEEEEENS_10bfloat16_tENS5_IJlSB_lEEESI_SJ_NS4_8TiledMMAINS4_8MMA_AtomIJNS4_4SM904GMMA27MMA_64x64x16_F32BF16BF16_SSILNSN_5MajorE0ELSP_0ELNSN_7ScaleInE1ELSQ_1EEEEEENS4_6LayoutISC_NS5_IJNSA_ILi0EEESU_SU_EEEEENS5_IJNS4_10UnderscoreESX_SX_EEEEENS4_13SM90_TMA_LOADENS4_14ComposedLayoutINS4_7SwizzleILi2ELi4ELi3EEENS4_18smem_ptr_flag_bitsILi16EEENST_INS5_IJNSA_ILi8EEESG_EEENS5_IJSG_SB_EEEEEEEvNS4_8identityES10_S1A_vS1B_EENS_8epilogue10collective6detail29Sm90TmaWarpSpecializedAdapterINS1E_15DefaultEpilogueISI_SJ_SJ_NS1D_6thread17LinearCombinationISI_Li1EffLNS1I_9ScaleType4KindE0ELNS_15FloatRoundStyleE2ESI_EENS1_15EpilogueDefaultEEEEEvvEEEEvNT_6ParamsE --------------------------
	.section	.nv.constant0._ZN7cutlass13device_kernelINS_4gemm6kernel13GemmUniversalIN4cute5tupleIJiiiiEEENS1_10collective13CollectiveMmaINS1_34MainloopSm90TmaGmmaWarpSpecializedILi28ENS5_IJNS4_1CILi1EEESB_SB_EEENS1_32KernelTmaWarpSpecializedPingpongEEENS5_IJNSA_ILi64EEESF_NSA_ILi32EEEEEENS_10bfloat16_tENS5_IJlSB_lEEESI_SJ_NS4_8TiledMMAINS4_8MMA_AtomIJNS4_4SM904GMMA27MMA_64x64x16_F32BF16BF16_SSILNSN_5MajorE0ELSP_0ELNSN_7ScaleInE1ELSQ_1EEEEEENS4_6LayoutISC_NS5_IJNSA_ILi0EEESU_SU_EEEEENS5_IJNS4_10UnderscoreESX_SX_EEEEENS4_13SM90_TMA_LOADENS4_14ComposedLayoutINS4_7SwizzleILi2ELi4ELi3EEENS4_18smem_ptr_flag_bitsILi16EEENST_INS5_IJNSA_ILi8EEESG_EEENS5_IJSG_SB_EEEEEEEvNS4_8identityES10_S1A_vS1B_EENS_8epilogue10collective6detail29Sm90TmaWarpSpecializedAdapterINS1E_15DefaultEpilogueISI_SJ_SJ_NS1D_6thread17LinearCombinationISI_Li1EffLNS1I_9ScaleType4KindE0ELNS_15FloatRoundStyleE2ESI_EENS1_15EpilogueDefaultEEEEEvvEEEEvNT_6ParamsE,"a",@progbits
	.sectionflags	@""
	.align	4
.nv.constant0._ZN7cutlass13device_kernelINS_4gemm6kernel13GemmUniversalIN4cute5tupleIJiiiiEEENS1_10collective13CollectiveMmaINS1_34MainloopSm90TmaGmmaWarpSpecializedILi28ENS5_IJNS4_1CILi1EEESB_SB_EEENS1_32KernelTmaWarpSpecializedPingpongEEENS5_IJNSA_ILi64EEESF_NSA_ILi32EEEEEENS_10bfloat16_tENS5_IJlSB_lEEESI_SJ_NS4_8TiledMMAINS4_8MMA_AtomIJNS4_4SM904GMMA27MMA_64x64x16_F32BF16BF16_SSILNSN_5MajorE0ELSP_0ELNSN_7ScaleInE1ELSQ_1EEEEEENS4_6LayoutISC_NS5_IJNSA_ILi0EEESU_SU_EEEEENS5_IJNS4_10UnderscoreESX_SX_EEEEENS4_13SM90_TMA_LOADENS4_14ComposedLayoutINS4_7SwizzleILi2ELi4ELi3EEENS4_18smem_ptr_flag_bitsILi16EEENST_INS5_IJNSA_ILi8EEESG_EEENS5_IJSG_SB_EEEEEEEvNS4_8identityES10_S1A_vS1B_EENS_8epilogue10collective6detail29Sm90TmaWarpSpecializedAdapterINS1E_15DefaultEpilogueISI_SJ_SJ_NS1D_6thread17LinearCombinationISI_Li1EffLNS1I_9ScaleType4KindE0ELNS_15FloatRoundStyleE2ESI_EENS1_15EpilogueDefaultEEEEEvvEEEEvNT_6ParamsE:
	.zero		1664


//--------------------- SYMBOLS --------------------------

	.type		.nv.reservedSmem.offset0,@object
	.size		.nv.reservedSmem.offset0,0x4
	.type		__assertfail,@function
